	.target	sm_100a

	.elftype	@"ET_EXEC"


//--------------------- .note.nv.tkinfo           --------------------------
	.section	.note.nv.tkinfo,"",@"SHT_NOTE"
	.sectionflags	@"SHF_NOTE_NV_TKINFO"
	.tkinfo
        /*0018*/ 	.word	0x00000002
        /*0030*/ 	.string	""
        /*0030*/ 	.string	"ptxas"
        /*0030*/ 	.string	"Cuda compilation tools, release 13.0, V13.0.88"
        /*0030*/ 	.string	"Build cuda_13.0.r13.0/compiler.36424714_0"
        /*0030*/ 	.string	"-arch sm_100a -m 64 "



//--------------------- .note.nv.cuinfo           --------------------------
	.section	.note.nv.cuinfo,"",@"SHT_NOTE"
	.sectionflags	@"SHF_NOTE_NV_CUINFO"
        /*0018*/ 	.short	0x0002
        /*001a*/ 	.short	0x0064
        /*001c*/ 	.short	0x0082
	.zero		2


//--------------------- .nv.info                  --------------------------
	.section	.nv.info,"",@"SHT_CUDA_INFO"
	.align	4


	//----- nvinfo : EIATTR_REGCOUNT
	.align		4
        /*0000*/ 	.byte	0x04, 0x2f
        /*0002*/ 	.short	(.L_19 - .L_18)
	.align		4
.L_18:
        /*0004*/ 	.word	index@(_ZN7cutlass13device_kernelINS_4gemm6kernel13GemmUniversalIN4cute5tupleIJiiiiEEENS1_10collective13CollectiveMmaINS1_35MainloopSm100TmaUmmaWarpSpecializedILi4ELi2ELi4ENS5_IJNS4_1CILi2EEENSA_ILi1EEESC_EEEEENS5_IJNSA_ILi256EEENSA_ILi64EEESG_EEENS_12float_e5m2_tENS5_IJlSC_lEEESI_SJ_NS4_8TiledMMAINS4_8MMA_AtomIJNS4_10MMA_TraitsINS4_25SM100_MMA_F8F6F4_2x1SM_SSEJSI_SI_fSF_SG_NS4_17integral_constantINS4_4UMMA5MajorELSQ_0EEESR_NSO_INSP_7ScaleInELSS_0EEEST_EEEEEENS4_6LayoutINS5_IJSC_SC_SC_EEENS5_IJNSA_ILi0EEESY_SY_EEEEENS5_IJNS4_10UnderscoreES11_S11_EEEEENS4_18SM100_TMA_2SM_LOADENS4_14ComposedLayoutINS4_7SwizzleILi2ELi4ELi3EEENS4_18smem_ptr_flag_bitsILi8EEENSW_INS5_IJNSA_ILi8EEESG_EEENS5_IJSG_SC_EEEEEEEvNS4_8identityES14_S1E_vS1F_EENS_8epilogue10collective18CollectiveEpilogueINS1H_23Sm100TmaWarpSpecializedILi1ELi1ELi64ELb0ELb0EEEJNS5_IJNSA_ILi128EEESG_SG_EEENS5_IJNSW_IS1M_SC_EENSW_ISG_SC_EEEEESI_SJ_SI_SJ_NS1H_6fusion15FusionCallbacksIS1L_NS1R_17LinearCombinationISI_fSI_fLNS_15FloatRoundStyleE2EEES1N_S1Q_JEEENS4_5SM1004TMEM4LOAD26SM100_TMEM_LOAD_32dp32b64xENS4_13SM90_TMA_LOADES1E_NS4_39AutoVectorizingCopyWithAssumedAlignmentILi128EEENS4_14SM90_TMA_STOREES1E_S23_S23_EEEvvEEEEvNT_6ParamsE)
        /*0008*/ 	.word	0x000000c2


	//----- nvinfo : EIATTR_FRAME_SIZE
	.align		4
.L_19:
        /*000c*/ 	.byte	0x04, 0x11
        /*000e*/ 	.short	(.L_21 - .L_20)
	.align		4
.L_20:
        /*0010*/ 	.word	index@($__internal_2_$__cuda_sm10x_tcgen05_guardrail_trap_unallocated_columns_being_dealloced)
        /*0014*/ 	.word	0x00000000


	//----- nvinfo : EIATTR_FRAME_SIZE
	.align		4
.L_21:
        /*0018*/ 	.byte	0x04, 0x11
        /*001a*/ 	.short	(.L_23 - .L_22)
	.align		4
.L_22:
        /*001c*/ 	.word	index@($__internal_1_$__cuda_sm10x_tcgen05_guardrail_trap_phase_invalid_during_alloc)
        /*0020*/ 	.word	0x00000000


	//----- nvinfo : EIATTR_FRAME_SIZE
	.align		4
.L_23:
        /*0024*/ 	.byte	0x04, 0x11
        /*0026*/ 	.short	(.L_25 - .L_24)
	.align		4
.L_24:
        /*0028*/ 	.word	index@($__internal_0_$__cuda_sm10x_tcgen05_guardrail_trap_col_being_dealloced_not_returned_by_alloc)
        /*002c*/ 	.word	0x00000000


	//----- nvinfo : EIATTR_FRAME_SIZE
	.align		4
.L_25:
        /*0030*/ 	.byte	0x04, 0x11
        /*0032*/ 	.short	(.L_27 - .L_26)
	.align		4
.L_26:
        /*0034*/ 	.word	index@(_ZN7cutlass13device_kernelINS_4gemm6kernel13GemmUniversalIN4cute5tupleIJiiiiEEENS1_10collective13CollectiveMmaINS1_35MainloopSm100TmaUmmaWarpSpecializedILi4ELi2ELi4ENS5_IJNS4_1CILi2EEENSA_ILi1EEESC_EEEEENS5_IJNSA_ILi256EEENSA_ILi64EEESG_EEENS_12float_e5m2_tENS5_IJlSC_lEEESI_SJ_NS4_8TiledMMAINS4_8MMA_AtomIJNS4_10MMA_TraitsINS4_25SM100_MMA_F8F6F4_2x1SM_SSEJSI_SI_fSF_SG_NS4_17integral_constantINS4_4UMMA5MajorELSQ_0EEESR_NSO_INSP_7ScaleInELSS_0EEEST_EEEEEENS4_6LayoutINS5_IJSC_SC_SC_EEENS5_IJNSA_ILi0EEESY_SY_EEEEENS5_IJNS4_10UnderscoreES11_S11_EEEEENS4_18SM100_TMA_2SM_LOADENS4_14ComposedLayoutINS4_7SwizzleILi2ELi4ELi3EEENS4_18smem_ptr_flag_bitsILi8EEENSW_INS5_IJNSA_ILi8EEESG_EEENS5_IJSG_SC_EEEEEEEvNS4_8identityES14_S1E_vS1F_EENS_8epilogue10collective18CollectiveEpilogueINS1H_23Sm100TmaWarpSpecializedILi1ELi1ELi64ELb0ELb0EEEJNS5_IJNSA_ILi128EEESG_SG_EEENS5_IJNSW_IS1M_SC_EENSW_ISG_SC_EEEEESI_SJ_SI_SJ_NS1H_6fusion15FusionCallbacksIS1L_NS1R_17LinearCombinationISI_fSI_fLNS_15FloatRoundStyleE2EEES1N_S1Q_JEEENS4_5SM1004TMEM4LOAD26SM100_TMEM_LOAD_32dp32b64xENS4_13SM90_TMA_LOADES1E_NS4_39AutoVectorizingCopyWithAssumedAlignmentILi128EEENS4_14SM90_TMA_STOREES1E_S23_S23_EEEvvEEEEvNT_6ParamsE)
        /*0038*/ 	.word	0x00000000


	//----- nvinfo : EIATTR_MIN_STACK_SIZE
	.align		4
.L_27:
        /*003c*/ 	.byte	0x04, 0x12
        /*003e*/ 	.short	(.L_29 - .L_28)
	.align		4
.L_28:
        /*0040*/ 	.word	index@(_ZN7cutlass13device_kernelINS_4gemm6kernel13GemmUniversalIN4cute5tupleIJiiiiEEENS1_10collective13CollectiveMmaINS1_35MainloopSm100TmaUmmaWarpSpecializedILi4ELi2ELi4ENS5_IJNS4_1CILi2EEENSA_ILi1EEESC_EEEEENS5_IJNSA_ILi256EEENSA_ILi64EEESG_EEENS_12float_e5m2_tENS5_IJlSC_lEEESI_SJ_NS4_8TiledMMAINS4_8MMA_AtomIJNS4_10MMA_TraitsINS4_25SM100_MMA_F8F6F4_2x1SM_SSEJSI_SI_fSF_SG_NS4_17integral_constantINS4_4UMMA5MajorELSQ_0EEESR_NSO_INSP_7ScaleInELSS_0EEEST_EEEEEENS4_6LayoutINS5_IJSC_SC_SC_EEENS5_IJNSA_ILi0EEESY_SY_EEEEENS5_IJNS4_10UnderscoreES11_S11_EEEEENS4_18SM100_TMA_2SM_LOADENS4_14ComposedLayoutINS4_7SwizzleILi2ELi4ELi3EEENS4_18smem_ptr_flag_bitsILi8EEENSW_INS5_IJNSA_ILi8EEESG_EEENS5_IJSG_SC_EEEEEEEvNS4_8identityES14_S1E_vS1F_EENS_8epilogue10collective18CollectiveEpilogueINS1H_23Sm100TmaWarpSpecializedILi1ELi1ELi64ELb0ELb0EEEJNS5_IJNSA_ILi128EEESG_SG_EEENS5_IJNSW_IS1M_SC_EENSW_ISG_SC_EEEEESI_SJ_SI_SJ_NS1H_6fusion15FusionCallbacksIS1L_NS1R_17LinearCombinationISI_fSI_fLNS_15FloatRoundStyleE2EEES1N_S1Q_JEEENS4_5SM1004TMEM4LOAD26SM100_TMEM_LOAD_32dp32b64xENS4_13SM90_TMA_LOADES1E_NS4_39AutoVectorizingCopyWithAssumedAlignmentILi128EEENS4_14SM90_TMA_STOREES1E_S23_S23_EEEvvEEEEvNT_6ParamsE)
        /*0044*/ 	.word	0x00000000
.L_29:


//--------------------- .nv.compat                --------------------------
	.section	.nv.compat,"",@"SHT_CUDA_COMPAT_INFO"
	.align	4
        /*0000*/ 	.byte	0x02, 0x09, 0x01, 0x00, 0x02, 0x02, 0x02, 0x00, 0x02, 0x05, 0x05, 0x00, 0x03, 0x07, 0x01, 0x01
        /*0010*/ 	.byte	0x02, 0x03, 0x01, 0x00, 0x02, 0x06, 0x01, 0x00, 0x04, 0x0b, 0x08, 0x00, 0x09, 0x00, 0x00, 0x00
        /*0020*/ 	.byte	0x00, 0x00, 0x00, 0x00


//--------------------- .nv.info._ZN7cutlass13device_kernelINS_4gemm6kernel13GemmUniversalIN4cute5tupleIJiiiiEEENS1_10collective13CollectiveMmaINS1_35MainloopSm100TmaUmmaWarpSpecializedILi4ELi2ELi4ENS5_IJNS4_1CILi2EEENSA_ILi1EEESC_EEEEENS5_IJNSA_ILi256EEENSA_ILi64EEESG_EEENS_12float_e5m2_tENS5_IJlSC_lEEESI_SJ_NS4_8TiledMMAINS4_8MMA_AtomIJNS4_10MMA_TraitsINS4_25SM100_MMA_F8F6F4_2x1SM_SSEJSI_SI_fSF_SG_NS4_17integral_constantINS4_4UMMA5MajorELSQ_0EEESR_NSO_INSP_7ScaleInELSS_0EEEST_EEEEEENS4_6LayoutINS5_IJSC_SC_SC_EEENS5_IJNSA_ILi0EEESY_SY_EEEEENS5_IJNS4_10UnderscoreES11_S11_EEEEENS4_18SM100_TMA_2SM_LOADENS4_14ComposedLayoutINS4_7SwizzleILi2ELi4ELi3EEENS4_18smem_ptr_flag_bitsILi8EEENSW_INS5_IJNSA_ILi8EEESG_EEENS5_IJSG_SC_EEEEEEEvNS4_8identityES14_S1E_vS1F_EENS_8epilogue10collective18CollectiveEpilogueINS1H_23Sm100TmaWarpSpecializedILi1ELi1ELi64ELb0ELb0EEEJNS5_IJNSA_ILi128EEESG_SG_EEENS5_IJNSW_IS1M_SC_EENSW_ISG_SC_EEEEESI_SJ_SI_SJ_NS1H_6fusion15FusionCallbacksIS1L_NS1R_17LinearCombinationISI_fSI_fLNS_15FloatRoundStyleE2EEES1N_S1Q_JEEENS4_5SM1004TMEM4LOAD26SM100_TMEM_LOAD_32dp32b64xENS4_13SM90_TMA_LOADES1E_NS4_39AutoVectorizingCopyWithAssumedAlignmentILi128EEENS4_14SM90_TMA_STOREES1E_S23_S23_EEEvvEEEEvNT_6ParamsE --------------------------
	.section	.nv.info._ZN7cutlass13device_kernelINS_4gemm6kernel13GemmUniversalIN4cute5tupleIJiiiiEEENS1_10collective13CollectiveMmaINS1_35MainloopSm100TmaUmmaWarpSpecializedILi4ELi2ELi4ENS5_IJNS4_1CILi2EEENSA_ILi1EEESC_EEEEENS5_IJNSA_ILi256EEENSA_ILi64EEESG_EEENS_12float_e5m2_tENS5_IJlSC_lEEESI_SJ_NS4_8TiledMMAINS4_8MMA_AtomIJNS4_10MMA_TraitsINS4_25SM100_MMA_F8F6F4_2x1SM_SSEJSI_SI_fSF_SG_NS4_17integral_constantINS4_4UMMA5MajorELSQ_0EEESR_NSO_INSP_7ScaleInELSS_0EEEST_EEEEEENS4_6LayoutINS5_IJSC_SC_SC_EEENS5_IJNSA_ILi0EEESY_SY_EEEEENS5_IJNS4_10UnderscoreES11_S11_EEEEENS4_18SM100_TMA_2SM_LOADENS4_14ComposedLayoutINS4_7SwizzleILi2ELi4ELi3EEENS4_18smem_ptr_flag_bitsILi8EEENSW_INS5_IJNSA_ILi8EEESG_EEENS5_IJSG_SC_EEEEEEEvNS4_8identityES14_S1E_vS1F_EENS_8epilogue10collective18CollectiveEpilogueINS1H_23Sm100TmaWarpSpecializedILi1ELi1ELi64ELb0ELb0EEEJNS5_IJNSA_ILi128EEESG_SG_EEENS5_IJNSW_IS1M_SC_EENSW_ISG_SC_EEEEESI_SJ_SI_SJ_NS1H_6fusion15FusionCallbacksIS1L_NS1R_17LinearCombinationISI_fSI_fLNS_15FloatRoundStyleE2EEES1N_S1Q_JEEENS4_5SM1004TMEM4LOAD26SM100_TMEM_LOAD_32dp32b64xENS4_13SM90_TMA_LOADES1E_NS4_39AutoVectorizingCopyWithAssumedAlignmentILi128EEENS4_14SM90_TMA_STOREES1E_S23_S23_EEEvvEEEEvNT_6ParamsE,"",@"SHT_CUDA_INFO"
	.sectionflags	@""
	.align	4


	//----- nvinfo : EIATTR_CUDA_API_VERSION
	.align		4
        /*0000*/ 	.byte	0x04, 0x37
        /*0002*/ 	.short	(.L_31 - .L_30)
.L_30:
        /*0004*/ 	.word	0x00000082


	//----- nvinfo : EIATTR_KPARAM_INFO
	.align		4
.L_31:
        /*0008*/ 	.byte	0x04, 0x17
        /*000a*/ 	.short	(.L_33 - .L_32)
.L_32:
        /*000c*/ 	.word	0x00000000
        /*0010*/ 	.short	0x0000
        /*0012*/ 	.short	0x0000
        /*0014*/ 	.byte	0x00, 0xf0, 0x01, 0x20


	//----- nvinfo : EIATTR_AT_ENTRY_FRAGMENTS
	.align		4
.L_33:
        /*0018*/ 	.byte	0x04, 0x4f
        /*001a*/ 	.short	(.L_35 - .L_34)


	//   ....[0]....
.L_34:
        /*001c*/ 	.word	0x00000007


	//----- nvinfo : EIATTR_RESERVED_SMEM_USED
	.align		4
.L_35:
        /*0020*/ 	.byte	0x01, 0x41
	.zero		2


	//----- nvinfo : EIATTR_SPARSE_MMA_MASK
	.align		4
        /*0024*/ 	.byte	0x03, 0x50
        /*0026*/ 	.short	0x0000


	//----- nvinfo : EIATTR_TCGEN05_2CTA_USED
	.align		4
        /*0028*/ 	.byte	0x01, 0x52
	.zero		2


	//----- nvinfo : EIATTR_MAXREG_COUNT
	.align		4
        /*002c*/ 	.byte	0x03, 0x1b
        /*002e*/ 	.short	0x00ff


	//----- nvinfo : EIATTR_NUM_BARRIERS
	.align		4
        /*0030*/ 	.byte	0x02, 0x4c
        /*0032*/ 	.byte	0x07
	.zero		1


	//----- nvinfo : EIATTR_EXTERNS
	.align		4
        /*0034*/ 	.byte	0x04, 0x0f
        /*0036*/ 	.short	(.L_37 - .L_36)


	//   ....[0]....
	.align		4
.L_36:
        /*0038*/ 	.word	index@(__assertfail)


	//----- nvinfo : EIATTR_MERCURY_ISA_VERSION
	.align		4
.L_37:
        /*003c*/ 	.byte	0x03, 0x5f
        /*003e*/ 	.short	0x0101


	//----- nvinfo : EIATTR_INT_WARP_WIDE_INSTR_OFFSETS
	.align		4
        /*0040*/ 	.byte	0x04, 0x31
        /*0042*/ 	.short	(.L_39 - .L_38)


	//   ....[0]....
.L_38:
        /*0044*/ 	.word	0x00000cb0


	//   ....[1]....
        /*0048*/ 	.word	0x00000d50


	//   ....[2]....
        /*004c*/ 	.word	0x000020b0


	//   ....[3]....
        /*0050*/ 	.word	0x00003eb0


	//   ....[4]....
        /*0054*/ 	.word	0x00003ed0


	//   ....[5]....
        /*0058*/ 	.word	0x00003f00


	//   ....[6]....
        /*005c*/ 	.word	0x00004910


	//   ....[7]....
        /*0060*/ 	.word	0x00004a30


	//----- nvinfo : EIATTR_COOP_GROUP_MASK_REGIDS
	.align		4
.L_39:
        /*0064*/ 	.byte	0x04, 0x29
        /*0066*/ 	.short	(.L_41 - .L_40)


	//   ....[0]....
.L_40:
        /*0068*/ 	.word	0xffffffff


	//   ....[1]....
        /*006c*/ 	.word	0xffffffff


	//   ....[2]....
        /*0070*/ 	.word	0xffffffff


	//   ....[3]....
        /*0074*/ 	.word	0xffffffff


	//   ....[4]....
        /*0078*/ 	.word	0xffffffff


	//   ....[5]....
        /*007c*/ 	.word	0xffffffff


	//   ....[6]....
        /*0080*/ 	.word	0xffffffff


	//   ....[7]....
        /*0084*/ 	.word	0xffffffff


	//   ....[8]....
        /*0088*/ 	.word	0xffffffff


	//   ....[9]....
        /*008c*/ 	.word	0xffffffff


	//   ....[10]....
        /*0090*/ 	.word	0xffffffff


	//   ....[11]....
        /*0094*/ 	.word	0xffffffff


	//   ....[12]....
        /*0098*/ 	.word	0xffffffff


	//   ....[13]....
        /*009c*/ 	.word	0xffffffff


	//----- nvinfo : EIATTR_COOP_GROUP_INSTR_OFFSETS
	.align		4
.L_41:
        /*00a0*/ 	.byte	0x04, 0x28
        /*00a2*/ 	.short	(.L_43 - .L_42)


	//   ....[0]....
.L_42:
        /*00a4*/ 	.word	0x000000c0


	//   ....[1]....
        /*00a8*/ 	.word	0x00000500


	//   ....[2]....
        /*00ac*/ 	.word	0x00000680


	//   ....[3]....
        /*00b0*/ 	.word	0x000007b0


	//   ....[4]....
        /*00b4*/ 	.word	0x000008a0


	//   ....[5]....
        /*00b8*/ 	.word	0x00000a00


	//   ....[6]....
        /*00bc*/ 	.word	0x00000b90


	//   ....[7]....
        /*00c0*/ 	.word	0x00000dd0


	//   ....[8]....
        /*00c4*/ 	.word	0x00001f90


	//   ....[9]....
        /*00c8*/ 	.word	0x00002d70


	//   ....[10]....
        /*00cc*/ 	.word	0x00003240


	//   ....[11]....
        /*00d0*/ 	.word	0x00003270


	//   ....[12]....
        /*00d4*/ 	.word	0x00003db0


	//   ....[13]....
        /*00d8*/ 	.word	0x00003fc0


	//----- nvinfo : EIATTR_VRC_CTA_INIT_COUNT
	.align		4
.L_43:
        /*00dc*/ 	.byte	0x02, 0x4a
        /*00de*/ 	.byte	0x80
	.zero		1


	//----- nvinfo : EIATTR_SYSCALL_OFFSETS
	.align		4
        /*00e0*/ 	.byte	0x04, 0x46
        /*00e2*/ 	.short	(.L_45 - .L_44)


	//   ....[0]....
.L_44:
        /*00e4*/ 	.word	0x000053f0


	//   ....[1]....
        /*00e8*/ 	.word	0x00005530


	//   ....[2]....
        /*00ec*/ 	.word	0x00005cd0


	//----- nvinfo : EIATTR_MBARRIER_INSTR_OFFSETS
	.align		4
.L_45:
        /*00f0*/ 	.byte	0x04, 0x39
        /*00f2*/ 	.short	(.L_47 - .L_46)


	//   ....[0]....
.L_46:
        /*00f4*/ 	.word	0x000005f0
        /*00f8*/ 	.word	0x000000ff
        /*00fc*/ 	.word	0x00000000
        /*0100*/ 	.short	0x0100
        /*0102*/ 	.byte	0x08
	.zero		1


	//   ....[1]....
        /*0104*/ 	.word	0x00000600
        /*0108*/ 	.word	0x000000ff
        /*010c*/ 	.word	0x00000020
        /*0110*/ 	.short	0x0100
        /*0112*/ 	.byte	0x08
	.zero		1


	//   ....[2]....
        /*0114*/ 	.word	0x00000610
        /*0118*/ 	.word	0x000000ff
        /*011c*/ 	.word	0x00000008
        /*0120*/ 	.short	0x0100
        /*0122*/ 	.byte	0x08
	.zero		1


	//   ....[3]....
        /*0124*/ 	.word	0x00000620
        /*0128*/ 	.word	0x000000ff
        /*012c*/ 	.word	0x00000028
        /*0130*/ 	.short	0x0100
        /*0132*/ 	.byte	0x08
	.zero		1


	//   ....[4]....
        /*0134*/ 	.word	0x00000630
        /*0138*/ 	.word	0x000000ff
        /*013c*/ 	.word	0x00000010
        /*0140*/ 	.short	0x0100
        /*0142*/ 	.byte	0x08
	.zero		1


	//   ....[5]....
        /*0144*/ 	.word	0x00000640
        /*0148*/ 	.word	0x000000ff
        /*014c*/ 	.word	0x00000030
        /*0150*/ 	.short	0x0100
        /*0152*/ 	.byte	0x08
	.zero		1


	//   ....[6]....
        /*0154*/ 	.word	0x00000650
        /*0158*/ 	.word	0x000000ff
        /*015c*/ 	.word	0x00000018
        /*0160*/ 	.short	0x0100
        /*0162*/ 	.byte	0x08
	.zero		1


	//   ....[7]....
        /*0164*/ 	.word	0x00000660
        /*0168*/ 	.word	0x000000ff
        /*016c*/ 	.word	0x00000038
        /*0170*/ 	.short	0x0100
        /*0172*/ 	.byte	0x08
	.zero		1


	//   ....[8]....
        /*0174*/ 	.word	0x00000780
        /*0178*/ 	.word	0x000000ff
        /*017c*/ 	.word	0x00000040
        /*0180*/ 	.short	0x0100
        /*0182*/ 	.byte	0x09
	.zero		1


	//   ....[9]....
        /*0184*/ 	.word	0x00000790
        /*0188*/ 	.word	0x000000ff
        /*018c*/ 	.word	0x00000048
        /*0190*/ 	.short	0x0100
        /*0192*/ 	.byte	0x09
	.zero		1


	//   ....[10]....
        /*0194*/ 	.word	0x00000870
        /*0198*/ 	.word	0x000000ff
        /*019c*/ 	.word	0x00000050
        /*01a0*/ 	.short	0x0100
        /*01a2*/ 	.byte	0x08
	.zero		1


	//   ....[11]....
        /*01a4*/ 	.word	0x00000880
        /*01a8*/ 	.word	0x000000ff
        /*01ac*/ 	.word	0x00000058
        /*01b0*/ 	.short	0x0100
        /*01b2*/ 	.byte	0x08
	.zero		1


	//   ....[12]....
        /*01b4*/ 	.word	0x000009b0
        /*01b8*/ 	.word	0x000000ff
        /*01bc*/ 	.word	0x00000060
        /*01c0*/ 	.short	0x0100
        /*01c2*/ 	.byte	0x08
	.zero		1


	//   ....[13]....
        /*01c4*/ 	.word	0x000009c0
        /*01c8*/ 	.word	0x000000ff
        /*01cc*/ 	.word	0x00000070
        /*01d0*/ 	.short	0x0100
        /*01d2*/ 	.byte	0x08
	.zero		1


	//   ....[14]....
        /*01d4*/ 	.word	0x000009d0
        /*01d8*/ 	.word	0x000000ff
        /*01dc*/ 	.word	0x00000068
        /*01e0*/ 	.short	0x0100
        /*01e2*/ 	.byte	0x08
	.zero		1


	//   ....[15]....
        /*01e4*/ 	.word	0x000009e0
        /*01e8*/ 	.word	0x000000ff
        /*01ec*/ 	.word	0x00000078
        /*01f0*/ 	.short	0x0100
        /*01f2*/ 	.byte	0x08
	.zero		1


	//   ....[16]....
        /*01f4*/ 	.word	0x00000b00
        /*01f8*/ 	.word	0x000000ff
        /*01fc*/ 	.word	0x00000080
        /*0200*/ 	.short	0x0100
        /*0202*/ 	.byte	0x09
	.zero		1


	//   ....[17]....
        /*0204*/ 	.word	0x00000b10
        /*0208*/ 	.word	0x000000ff
        /*020c*/ 	.word	0x000000a0
        /*0210*/ 	.short	0x0100
        /*0212*/ 	.byte	0x09
	.zero		1


	//   ....[18]....
        /*0214*/ 	.word	0x00000b20
        /*0218*/ 	.word	0x000000ff
        /*021c*/ 	.word	0x00000088
        /*0220*/ 	.short	0x0100
        /*0222*/ 	.byte	0x09
	.zero		1


	//   ....[19]....
        /*0224*/ 	.word	0x00000b30
        /*0228*/ 	.word	0x000000ff
        /*022c*/ 	.word	0x000000a8
        /*0230*/ 	.short	0x0100
        /*0232*/ 	.byte	0x09
	.zero		1


	//   ....[20]....
        /*0234*/ 	.word	0x00000b40
        /*0238*/ 	.word	0x000000ff
        /*023c*/ 	.word	0x00000090
        /*0240*/ 	.short	0x0100
        /*0242*/ 	.byte	0x09
	.zero		1


	//   ....[21]....
        /*0244*/ 	.word	0x00000b50
        /*0248*/ 	.word	0x000000ff
        /*024c*/ 	.word	0x000000b0
        /*0250*/ 	.short	0x0100
        /*0252*/ 	.byte	0x09
	.zero		1


	//   ....[22]....
        /*0254*/ 	.word	0x00000b60
        /*0258*/ 	.word	0x000000ff
        /*025c*/ 	.word	0x00000098
        /*0260*/ 	.short	0x0100
        /*0262*/ 	.byte	0x09
	.zero		1


	//   ....[23]....
        /*0264*/ 	.word	0x00000b70
        /*0268*/ 	.word	0x000000ff
        /*026c*/ 	.word	0x000000b8
        /*0270*/ 	.short	0x0100
        /*0272*/ 	.byte	0x09
	.zero		1


	//   ....[24]....
        /*0274*/ 	.word	0x00000c60
        /*0278*/ 	.word	0x000000ff
        /*027c*/ 	.word	0x000000c0
        /*0280*/ 	.short	0x0100
        /*0282*/ 	.byte	0x08
	.zero		1


	//   ....[25]....
        /*0284*/ 	.word	0x00000c70
        /*0288*/ 	.word	0x000000ff
        /*028c*/ 	.word	0x000000d0
        /*0290*/ 	.short	0x0100
        /*0292*/ 	.byte	0x08
	.zero		1


	//   ....[26]....
        /*0294*/ 	.word	0x00000c80
        /*0298*/ 	.word	0x000000ff
        /*029c*/ 	.word	0x000000c8
        /*02a0*/ 	.short	0x0100
        /*02a2*/ 	.byte	0x08
	.zero		1


	//   ....[27]....
        /*02a4*/ 	.word	0x00000c90
        /*02a8*/ 	.word	0x000000ff
        /*02ac*/ 	.word	0x000000d8
        /*02b0*/ 	.short	0x0100
        /*02b2*/ 	.byte	0x08
	.zero		1


	//   ....[28]....
        /*02b4*/ 	.word	0x00000d80
        /*02b8*/ 	.word	0x000000ff
        /*02bc*/ 	.word	0x000000e0
        /*02c0*/ 	.short	0x0100
        /*02c2*/ 	.byte	0x06
	.zero		1


	//   ....[29]....
        /*02c4*/ 	.word	0x00001790
        /*02c8*/ 	.word	0x00000003
        /*02cc*/ 	.word	0x000000d0
        /*02d0*/ 	.short	0x010a
        /*02d2*/ 	.byte	0xff
	.zero		1


	//   ....[30]....
        /*02d4*/ 	.word	0x000017c0
        /*02d8*/ 	.word	0x00000003
        /*02dc*/ 	.word	0x000000c0
        /*02e0*/ 	.short	0x0101
        /*02e2*/ 	.byte	0xff
	.zero		1


	//   ....[31]....
        /*02e4*/ 	.word	0x000018c0
        /*02e8*/ 	.word	0x000000ff
        /*02ec*/ 	.word	0x00000020
        /*02f0*/ 	.short	0x010a
        /*02f2*/ 	.byte	0x08
	.zero		1


	//   ....[32]....
        /*02f4*/ 	.word	0x00001990
        /*02f8*/ 	.word	0x000000ff
        /*02fc*/ 	.word	0x00000020
        /*0300*/ 	.short	0x010a
        /*0302*/ 	.byte	0x21
	.zero		1


	//   ....[33]....
        /*0304*/ 	.word	0x00001b40
        /*0308*/ 	.word	0x000000ff
        /*030c*/ 	.word	0x00000020
        /*0310*/ 	.short	0x010a
        /*0312*/ 	.byte	0x08
	.zero		1


	//   ....[34]....
        /*0314*/ 	.word	0x00001c40
        /*0318*/ 	.word	0x000000ff
        /*031c*/ 	.word	0x00000058
        /*0320*/ 	.short	0x0101
        /*0322*/ 	.byte	0x04
	.zero		1


	//   ....[35]....
        /*0324*/ 	.word	0x00001c60
        /*0328*/ 	.word	0x000000ff
        /*032c*/ 	.word	0x00000020
        /*0330*/ 	.short	0x010a
        /*0332*/ 	.byte	0x08
	.zero		1


	//   ....[36]....
        /*0334*/ 	.word	0x00001ce0
        /*0338*/ 	.word	0x000000ff
        /*033c*/ 	.word	0x00000020
        /*0340*/ 	.short	0x010a
        /*0342*/ 	.byte	0x11
	.zero		1


	//   ....[37]....
        /*0344*/ 	.word	0x00001e70
        /*0348*/ 	.word	0x000000ff
        /*034c*/ 	.word	0x00000020
        /*0350*/ 	.short	0x010a
        /*0352*/ 	.byte	0x08
	.zero		1


	//   ....[38]....
        /*0354*/ 	.word	0x00001fc0
        /*0358*/ 	.word	0x00000002
        /*035c*/ 	.word	0x00000060
        /*0360*/ 	.short	0x010a
        /*0362*/ 	.byte	0xff
	.zero		1


	//   ....[39]....
        /*0364*/ 	.word	0x00002080
        /*0368*/ 	.word	0x00000002
        /*036c*/ 	.word	0x00000000
        /*0370*/ 	.short	0x0101
        /*0372*/ 	.byte	0xff
	.zero		1


	//   ....[40]....
        /*0374*/ 	.word	0x000025e0
        /*0378*/ 	.word	0x000000ff
        /*037c*/ 	.word	0x00000000
        /*0380*/ 	.short	0x010a
        /*0382*/ 	.byte	0x05
	.zero		1


	//   ....[41]....
        /*0384*/ 	.word	0x00002670
        /*0388*/ 	.word	0x000000ff
        /*038c*/ 	.word	0x00000000
        /*0390*/ 	.short	0x010a
        /*0392*/ 	.byte	0x05
	.zero		1


	//   ....[42]....
        /*0394*/ 	.word	0x00002700
        /*0398*/ 	.word	0x000000ff
        /*039c*/ 	.word	0x00000000
        /*03a0*/ 	.short	0x010a
        /*03a2*/ 	.byte	0x05
	.zero		1


	//   ....[43]....
        /*03a4*/ 	.word	0x000027a0
        /*03a8*/ 	.word	0x00000000
        /*03ac*/ 	.word	0x00000000
        /*03b0*/ 	.short	0x010a
        /*03b2*/ 	.byte	0xff
	.zero		1


	//   ....[44]....
        /*03b4*/ 	.word	0x000028d0
        /*03b8*/ 	.word	0x00000000
        /*03bc*/ 	.word	0x000000c0
        /*03c0*/ 	.short	0x010a
        /*03c2*/ 	.byte	0xff
	.zero		1


	//   ....[45]....
        /*03c4*/ 	.word	0x00002940
        /*03c8*/ 	.word	0x00000004
        /*03cc*/ 	.word	0x00000000
        /*03d0*/ 	.short	0x0101
        /*03d2*/ 	.byte	0xff
	.zero		1


	//   ....[46]....
        /*03d4*/ 	.word	0x00002960
        /*03d8*/ 	.word	0x000000ff
        /*03dc*/ 	.word	0x00000070
        /*03e0*/ 	.short	0x010a
        /*03e2*/ 	.byte	0x05
	.zero		1


	//   ....[47]....
        /*03e4*/ 	.word	0x00002a80
        /*03e8*/ 	.word	0x00000000
        /*03ec*/ 	.word	0x00000060
        /*03f0*/ 	.short	0x010a
        /*03f2*/ 	.byte	0xff
	.zero		1


	//   ....[48]....
        /*03f4*/ 	.word	0x00002b80
        /*03f8*/ 	.word	0x00000000
        /*03fc*/ 	.word	0x00000000
        /*0400*/ 	.short	0x0101
        /*0402*/ 	.byte	0xff
	.zero		1


	//   ....[49]....
        /*0404*/ 	.word	0x00002c10
        /*0408*/ 	.word	0x000000ff
        /*040c*/ 	.word	0x00000070
        /*0410*/ 	.short	0x0106
        /*0412*/ 	.byte	0x05
	.zero		1


	//   ....[50]....
        /*0414*/ 	.word	0x00002c30
        /*0418*/ 	.word	0x000000ff
        /*041c*/ 	.word	0x00000070
        /*0420*/ 	.short	0x010a
        /*0422*/ 	.byte	0x05
	.zero		1


	//   ....[51]....
        /*0424*/ 	.word	0x00002cc0
        /*0428*/ 	.word	0x000000ff
        /*042c*/ 	.word	0x00000070
        /*0430*/ 	.short	0x0106
        /*0432*/ 	.byte	0x04
	.zero		1


	//   ....[52]....
        /*0434*/ 	.word	0x00002d00
        /*0438*/ 	.word	0x00000000
        /*043c*/ 	.word	0x00000070
        /*0440*/ 	.short	0x010a
        /*0442*/ 	.byte	0xff
	.zero		1


	//   ....[53]....
        /*0444*/ 	.word	0x00002f40
        /*0448*/ 	.word	0x000000ff
        /*044c*/ 	.word	0x00000008
        /*0450*/ 	.short	0x010a
        /*0452*/ 	.byte	0x06
	.zero		1


	//   ....[54]....
        /*0454*/ 	.word	0x00002f60
        /*0458*/ 	.word	0x000000ff
        /*045c*/ 	.word	0x00000008
        /*0460*/ 	.short	0x010a
        /*0462*/ 	.byte	0x06
	.zero		1


	//   ....[55]....
        /*0464*/ 	.word	0x000030f0
        /*0468*/ 	.word	0x000000ff
        /*046c*/ 	.word	0x00000008
        /*0470*/ 	.short	0x010a
        /*0472*/ 	.byte	0x06
	.zero		1


	//   ....[56]....
        /*0474*/ 	.word	0x00003110
        /*0478*/ 	.word	0x000000ff
        /*047c*/ 	.word	0x00000008
        /*0480*/ 	.short	0x010a
        /*0482*/ 	.byte	0x06
	.zero		1


	//   ....[57]....
        /*0484*/ 	.word	0x000031d0
        /*0488*/ 	.word	0x000000ff
        /*048c*/ 	.word	0x00000000
        /*0490*/ 	.short	0x0101
        /*0492*/ 	.byte	0x07
	.zero		1


	//   ....[58]....
        /*0494*/ 	.word	0x000034d0
        /*0498*/ 	.word	0x00000000
        /*049c*/ 	.word	0x00000060
        /*04a0*/ 	.short	0x010a
        /*04a2*/ 	.byte	0xff
	.zero		1


	//   ....[59]....
        /*04a4*/ 	.word	0x00003590
        /*04a8*/ 	.word	0x00000000
        /*04ac*/ 	.word	0x00000000
        /*04b0*/ 	.short	0x0101
        /*04b2*/ 	.byte	0xff
	.zero		1


	//   ....[60]....
        /*04b4*/ 	.word	0x00003650
        /*04b8*/ 	.word	0x000000ff
        /*04bc*/ 	.word	0x00000000
        /*04c0*/ 	.short	0x010a
        /*04c2*/ 	.byte	0x06
	.zero		1


	//   ....[61]....
        /*04c4*/ 	.word	0x00003660
        /*04c8*/ 	.word	0x000000ff
        /*04cc*/ 	.word	0x000000a0
        /*04d0*/ 	.short	0x010a
        /*04d2*/ 	.byte	0x0a
	.zero		1


	//   ....[62]....
        /*04d4*/ 	.word	0x00003710
        /*04d8*/ 	.word	0x000000ff
        /*04dc*/ 	.word	0x00000000
        /*04e0*/ 	.short	0x010a
        /*04e2*/ 	.byte	0x09
	.zero		1


	//   ....[63]....
        /*04e4*/ 	.word	0x00003850
        /*04e8*/ 	.word	0x000000ff
        /*04ec*/ 	.word	0x00000000
        /*04f0*/ 	.short	0x010a
        /*04f2*/ 	.byte	0x06
	.zero		1


	//   ....[64]....
        /*04f4*/ 	.word	0x00003aa0
        /*04f8*/ 	.word	0x000000ff
        /*04fc*/ 	.word	0x00000000
        /*0500*/ 	.short	0x010a
        /*0502*/ 	.byte	0x07
	.zero		1


	//   ....[65]....
        /*0504*/ 	.word	0x00003b30
        /*0508*/ 	.word	0x000000ff
        /*050c*/ 	.word	0x00000000
        /*0510*/ 	.short	0x010a
        /*0512*/ 	.byte	0x07
	.zero		1


	//   ....[66]....
        /*0514*/ 	.word	0x00003bc0
        /*0518*/ 	.word	0x000000ff
        /*051c*/ 	.word	0x00000000
        /*0520*/ 	.short	0x010a
        /*0522*/ 	.byte	0x07
	.zero		1


	//   ....[67]....
        /*0524*/ 	.word	0x00003c60
        /*0528*/ 	.word	0x00000000
        /*052c*/ 	.word	0x00000000
        /*0530*/ 	.short	0x010a
        /*0532*/ 	.byte	0xff
	.zero		1


	//   ....[68]....
        /*0534*/ 	.word	0x00003ca0
        /*0538*/ 	.word	0x00000000
        /*053c*/ 	.word	0x00000000
        /*0540*/ 	.short	0x010a
        /*0542*/ 	.byte	0xff
	.zero		1


	//   ....[69]....
        /*0544*/ 	.word	0x00003d10
        /*0548*/ 	.word	0x000000ff
        /*054c*/ 	.word	0x00000000
        /*0550*/ 	.short	0x0101
        /*0552*/ 	.byte	0x05
	.zero		1


	//   ....[70]....
        /*0554*/ 	.word	0x00003d50
        /*0558*/ 	.word	0x000000ff
        /*055c*/ 	.word	0x000000e0
        /*0560*/ 	.short	0x010a
        /*0562*/ 	.byte	0x08
	.zero		1


	//   ....[71]....
        /*0564*/ 	.word	0x00003da0
        /*0568*/ 	.word	0x000000ff
        /*056c*/ 	.word	0x00000000
        /*0570*/ 	.short	0x0101
        /*0572*/ 	.byte	0x05
	.zero		1


	//   ....[72]....
        /*0574*/ 	.word	0x000041b0
        /*0578*/ 	.word	0x00000000
        /*057c*/ 	.word	0x00000060
        /*0580*/ 	.short	0x010a
        /*0582*/ 	.byte	0xff
	.zero		1


	//   ....[73]....
        /*0584*/ 	.word	0x000042a0
        /*0588*/ 	.word	0x00000000
        /*058c*/ 	.word	0x00000000
        /*0590*/ 	.short	0x0101
        /*0592*/ 	.byte	0xff
	.zero		1


	//   ....[74]....
        /*0594*/ 	.word	0x000045c0
        /*0598*/ 	.word	0x000000ff
        /*059c*/ 	.word	0x00000058
        /*05a0*/ 	.short	0x010a
        /*05a2*/ 	.byte	0x06
	.zero		1


	//   ....[75]....
        /*05a4*/ 	.word	0x00004740
        /*05a8*/ 	.word	0x000000ff
        /*05ac*/ 	.word	0x00000048
        /*05b0*/ 	.short	0x010a
        /*05b2*/ 	.byte	0x06
	.zero		1


	//   ....[76]....
        /*05b4*/ 	.word	0x00004a70
        /*05b8*/ 	.word	0x000000ff
        /*05bc*/ 	.word	0x00000040
        /*05c0*/ 	.short	0x010b
        /*05c2*/ 	.byte	0x06
	.zero		1


	//   ....[77]....
        /*05c4*/ 	.word	0x00004a90
        /*05c8*/ 	.word	0x000000ff
        /*05cc*/ 	.word	0x00000000
        /*05d0*/ 	.short	0x0101
        /*05d2*/ 	.byte	0x25
	.zero		1


	//   ....[78]....
        /*05d4*/ 	.word	0x00004ad0
        /*05d8*/ 	.word	0x00000000
        /*05dc*/ 	.word	0x00000048
        /*05e0*/ 	.short	0x010a
        /*05e2*/ 	.byte	0xff
	.zero		1


	//   ....[79]....
        /*05e4*/ 	.word	0x00004e00
        /*05e8*/ 	.word	0x00000000
        /*05ec*/ 	.word	0x00000060
        /*05f0*/ 	.short	0x010a
        /*05f2*/ 	.byte	0xff
	.zero		1


	//   ....[80]....
        /*05f4*/ 	.word	0x00004f10
        /*05f8*/ 	.word	0x00000000
        /*05fc*/ 	.word	0x00000000
        /*0600*/ 	.short	0x0101
        /*0602*/ 	.byte	0xff
	.zero		1


	//   ....[81]....
        /*0604*/ 	.word	0x000058b0
        /*0608*/ 	.word	0x000000ff
        /*060c*/ 	.word	0x00000040
        /*0610*/ 	.short	0x010a
        /*0612*/ 	.byte	0x2b
	.zero		1


	//   ....[82]....
        /*0614*/ 	.word	0x000058c0
        /*0618*/ 	.word	0x000000b5
        /*061c*/ 	.word	0x00000080
        /*0620*/ 	.short	0x010a
        /*0622*/ 	.byte	0xff
	.zero		1


	//   ....[83]....
        /*0624*/ 	.word	0x00005a50
        /*0628*/ 	.word	0x000000ff
        /*062c*/ 	.word	0x00000040
        /*0630*/ 	.short	0x010a
        /*0632*/ 	.byte	0x2b
	.zero		1


	//   ....[84]....
        /*0634*/ 	.word	0x00005b50
        /*0638*/ 	.word	0x000000ff
        /*063c*/ 	.word	0x00000000
        /*0640*/ 	.short	0x0101
        /*0642*/ 	.byte	0x04
	.zero		1


	//   ....[85]....
        /*0644*/ 	.word	0x00005bb0
        /*0648*/ 	.word	0x000000b5
        /*064c*/ 	.word	0x00000080
        /*0650*/ 	.short	0x010a
        /*0652*/ 	.byte	0xff
	.zero		1


	//   ....[86]....
        /*0654*/ 	.word	0x00005e50
        /*0658*/ 	.word	0x000000b5
        /*065c*/ 	.word	0x00000000
        /*0660*/ 	.short	0x0101
        /*0662*/ 	.byte	0xff
	.zero		1


	//   ....[87]....
        /*0664*/ 	.word	0x00007010
        /*0668*/ 	.word	0x00000003
        /*066c*/ 	.word	0x000000d0
        /*0670*/ 	.short	0x010a
        /*0672*/ 	.byte	0xff
	.zero		1


	//   ....[88]....
        /*0674*/ 	.word	0x00007070
        /*0678*/ 	.word	0x00000002
        /*067c*/ 	.word	0x00000020
        /*0680*/ 	.short	0x010a
        /*0682*/ 	.byte	0xff
	.zero		1


	//   ....[89]....
        /*0684*/ 	.word	0x000070d0
        /*0688*/ 	.word	0x00000002
        /*068c*/ 	.word	0x00000020
        /*0690*/ 	.short	0x010a
        /*0692*/ 	.byte	0xff
	.zero		1


	//   ....[90]....
        /*0694*/ 	.word	0x00007120
        /*0698*/ 	.word	0x00000002
        /*069c*/ 	.word	0x00000060
        /*06a0*/ 	.short	0x010a
        /*06a2*/ 	.byte	0xff
	.zero		1


	//   ....[91]....
        /*06a4*/ 	.word	0x00007180
        /*06a8*/ 	.word	0x00000000
        /*06ac*/ 	.word	0x00000000
        /*06b0*/ 	.short	0x010a
        /*06b2*/ 	.byte	0xff
	.zero		1


	//   ....[92]....
        /*06b4*/ 	.word	0x000071e0
        /*06b8*/ 	.word	0x00000000
        /*06bc*/ 	.word	0x00000000
        /*06c0*/ 	.short	0x010a
        /*06c2*/ 	.byte	0xff
	.zero		1


	//   ....[93]....
        /*06c4*/ 	.word	0x00007240
        /*06c8*/ 	.word	0x00000000
        /*06cc*/ 	.word	0x00000000
        /*06d0*/ 	.short	0x010a
        /*06d2*/ 	.byte	0xff
	.zero		1


	//   ....[94]....
        /*06d4*/ 	.word	0x00007290
        /*06d8*/ 	.word	0x00000000
        /*06dc*/ 	.word	0x000000c0
        /*06e0*/ 	.short	0x010a
        /*06e2*/ 	.byte	0xff
	.zero		1


	//   ....[95]....
        /*06e4*/ 	.word	0x000072f0
        /*06e8*/ 	.word	0x00000000
        /*06ec*/ 	.word	0x00000070
        /*06f0*/ 	.short	0x010a
        /*06f2*/ 	.byte	0xff
	.zero		1


	//   ....[96]....
        /*06f4*/ 	.word	0x00007340
        /*06f8*/ 	.word	0x00000000
        /*06fc*/ 	.word	0x00000060
        /*0700*/ 	.short	0x010a
        /*0702*/ 	.byte	0xff
	.zero		1


	//   ....[97]....
        /*0704*/ 	.word	0x000073a0
        /*0708*/ 	.word	0x00000000
        /*070c*/ 	.word	0x00000070
        /*0710*/ 	.short	0x010a
        /*0712*/ 	.byte	0xff
	.zero		1


	//   ....[98]....
        /*0714*/ 	.word	0x00007400
        /*0718*/ 	.word	0x00000004
        /*071c*/ 	.word	0x00000008
        /*0720*/ 	.short	0x010a
        /*0722*/ 	.byte	0xff
	.zero		1


	//   ....[99]....
        /*0724*/ 	.word	0x000074e0
        /*0728*/ 	.word	0x00000002
        /*072c*/ 	.word	0x00000008
        /*0730*/ 	.short	0x010a
        /*0732*/ 	.byte	0xff
	.zero		1


	//   ....[100]....
        /*0734*/ 	.word	0x00007530
        /*0738*/ 	.word	0x00000000
        /*073c*/ 	.word	0x00000060
        /*0740*/ 	.short	0x010a
        /*0742*/ 	.byte	0xff
	.zero		1


	//   ....[101]....
        /*0744*/ 	.word	0x00007590
        /*0748*/ 	.word	0x00000000
        /*074c*/ 	.word	0x000000a0
        /*0750*/ 	.short	0x010a
        /*0752*/ 	.byte	0xff
	.zero		1


	//   ....[102]....
        /*0754*/ 	.word	0x000075f0
        /*0758*/ 	.word	0x00000000
        /*075c*/ 	.word	0x00000000
        /*0760*/ 	.short	0x010a
        /*0762*/ 	.byte	0xff
	.zero		1


	//   ....[103]....
        /*0764*/ 	.word	0x00007650
        /*0768*/ 	.word	0x00000000
        /*076c*/ 	.word	0x00000000
        /*0770*/ 	.short	0x010a
        /*0772*/ 	.byte	0xff
	.zero		1


	//   ....[104]....
        /*0774*/ 	.word	0x000076b0
        /*0778*/ 	.word	0x00000000
        /*077c*/ 	.word	0x00000000
        /*0780*/ 	.short	0x010a
        /*0782*/ 	.byte	0xff
	.zero		1


	//   ....[105]....
        /*0784*/ 	.word	0x00007710
        /*0788*/ 	.word	0x00000000
        /*078c*/ 	.word	0x00000000
        /*0790*/ 	.short	0x010a
        /*0792*/ 	.byte	0xff
	.zero		1


	//   ....[106]....
        /*0794*/ 	.word	0x00007770
        /*0798*/ 	.word	0x00000000
        /*079c*/ 	.word	0x000000e0
        /*07a0*/ 	.short	0x010a
        /*07a2*/ 	.byte	0xff
	.zero		1


	//   ....[107]....
        /*07a4*/ 	.word	0x000077c0
        /*07a8*/ 	.word	0x00000000
        /*07ac*/ 	.word	0x00000060
        /*07b0*/ 	.short	0x010a
        /*07b2*/ 	.byte	0xff
	.zero		1


	//   ....[108]....
        /*07b4*/ 	.word	0x00007820
        /*07b8*/ 	.word	0x00000000
        /*07bc*/ 	.word	0x00000058
        /*07c0*/ 	.short	0x010a
        /*07c2*/ 	.byte	0xff
	.zero		1


	//   ....[109]....
        /*07c4*/ 	.word	0x00007880
        /*07c8*/ 	.word	0x00000003
        /*07cc*/ 	.word	0x00000048
        /*07d0*/ 	.short	0x010a
        /*07d2*/ 	.byte	0xff
	.zero		1


	//   ....[110]....
        /*07d4*/ 	.word	0x000078d0
        /*07d8*/ 	.word	0x00000000
        /*07dc*/ 	.word	0x00000060
        /*07e0*/ 	.short	0x010a
        /*07e2*/ 	.byte	0xff
	.zero		1


	//   ....[111]....
        /*07e4*/ 	.word	0x00007930
        /*07e8*/ 	.word	0x00000000
        /*07ec*/ 	.word	0x00000040
        /*07f0*/ 	.short	0x010a
        /*07f2*/ 	.byte	0xff
	.zero		1


	//   ....[112]....
        /*07f4*/ 	.word	0x00007980
        /*07f8*/ 	.word	0x000000b5
        /*07fc*/ 	.word	0x00000080
        /*0800*/ 	.short	0x010a
        /*0802*/ 	.byte	0xff
	.zero		1


	//----- nvinfo : EIATTR_NUM_MBARRIERS
	.align		4
.L_47:
        /*0804*/ 	.byte	0x03, 0x38
        /*0806*/ 	.short	0x001d


	//----- nvinfo : EIATTR_EXIT_INSTR_OFFSETS
	.align		4
        /*0808*/ 	.byte	0x04, 0x1c
        /*080a*/ 	.short	(.L_49 - .L_48)


	//   ....[0]....
.L_48:
        /*080c*/ 	.word	0x000027d0


	//   ....[1]....
        /*0810*/ 	.word	0x00002cd0


	//   ....[2]....
        /*0814*/ 	.word	0x00002d30


	//   ....[3]....
        /*0818*/ 	.word	0x00003fd0


	//   ....[4]....
        /*081c*/ 	.word	0x00004b00


	//   ....[5]....
        /*0820*/ 	.word	0x00004b40


	//   ....[6]....
        /*0824*/ 	.word	0x00007000


	//----- nvinfo : EIATTR_MAX_THREADS
	.align		4
.L_49:
        /*0828*/ 	.byte	0x04, 0x05
        /*082a*/ 	.short	(.L_51 - .L_50)
.L_50:
        /*082c*/ 	.word	0x00000100
        /*0830*/ 	.word	0x00000001
        /*0834*/ 	.word	0x00000001


	//----- nvinfo : EIATTR_CRS_STACK_SIZE
	.align		4
.L_51:
        /*0838*/ 	.byte	0x04, 0x1e
        /*083a*/ 	.short	(.L_53 - .L_52)
.L_52:
        /*083c*/ 	.word	0x00000000


	//----- nvinfo : EIATTR_CBANK_PARAM_SIZE
	.align		4
.L_53:
        /*0840*/ 	.byte	0x03, 0x19
        /*0842*/ 	.short	0x0800


	//----- nvinfo : EIATTR_PARAM_CBANK
	.align		4
        /*0844*/ 	.byte	0x04, 0x0a
        /*0846*/ 	.short	(.L_55 - .L_54)
	.align		4
.L_54:
        /*0848*/ 	.word	index@(.nv.constant0._ZN7cutlass13device_kernelINS_4gemm6kernel13GemmUniversalIN4cute5tupleIJiiiiEEENS1_10collective13CollectiveMmaINS1_35MainloopSm100TmaUmmaWarpSpecializedILi4ELi2ELi4ENS5_IJNS4_1CILi2EEENSA_ILi1EEESC_EEEEENS5_IJNSA_ILi256EEENSA_ILi64EEESG_EEENS_12float_e5m2_tENS5_IJlSC_lEEESI_SJ_NS4_8TiledMMAINS4_8MMA_AtomIJNS4_10MMA_TraitsINS4_25SM100_MMA_F8F6F4_2x1SM_SSEJSI_SI_fSF_SG_NS4_17integral_constantINS4_4UMMA5MajorELSQ_0EEESR_NSO_INSP_7ScaleInELSS_0EEEST_EEEEEENS4_6LayoutINS5_IJSC_SC_SC_EEENS5_IJNSA_ILi0EEESY_SY_EEEEENS5_IJNS4_10UnderscoreES11_S11_EEEEENS4_18SM100_TMA_2SM_LOADENS4_14ComposedLayoutINS4_7SwizzleILi2ELi4ELi3EEENS4_18smem_ptr_flag_bitsILi8EEENSW_INS5_IJNSA_ILi8EEESG_EEENS5_IJSG_SC_EEEEEEEvNS4_8identityES14_S1E_vS1F_EENS_8epilogue10collective18CollectiveEpilogueINS1H_23Sm100TmaWarpSpecializedILi1ELi1ELi64ELb0ELb0EEEJNS5_IJNSA_ILi128EEESG_SG_EEENS5_IJNSW_IS1M_SC_EENSW_ISG_SC_EEEEESI_SJ_SI_SJ_NS1H_6fusion15FusionCallbacksIS1L_NS1R_17LinearCombinationISI_fSI_fLNS_15FloatRoundStyleE2EEES1N_S1Q_JEEENS4_5SM1004TMEM4LOAD26SM100_TMEM_LOAD_32dp32b64xENS4_13SM90_TMA_LOADES1E_NS4_39AutoVectorizingCopyWithAssumedAlignmentILi128EEENS4_14SM90_TMA_STOREES1E_S23_S23_EEEvvEEEEvNT_6ParamsE)
        /*084c*/ 	.short	0x0380
        /*084e*/ 	.short	0x0800


	//----- nvinfo : EIATTR_SW_WAR
	.align		4
.L_55:
        /*0850*/ 	.byte	0x04, 0x36
        /*0852*/ 	.short	(.L_57 - .L_56)
.L_56:
        /*0854*/ 	.word	0x00000008
.L_57:


//--------------------- .nv.callgraph             --------------------------
	.section	.nv.callgraph,"",@"SHT_CUDA_CALLGRAPH"
	.align	4
	.sectionentsize	8
	.align		4
        /*0000*/ 	.word	0x00000000
	.align		4
        /*0004*/ 	.word	0xffffffff
	.align		4
        /*0008*/ 	.word	index@(_ZN7cutlass13device_kernelINS_4gemm6kernel13GemmUniversalIN4cute5tupleIJiiiiEEENS1_10collective13CollectiveMmaINS1_35MainloopSm100TmaUmmaWarpSpecializedILi4ELi2ELi4ENS5_IJNS4_1CILi2EEENSA_ILi1EEESC_EEEEENS5_IJNSA_ILi256EEENSA_ILi64EEESG_EEENS_12float_e5m2_tENS5_IJlSC_lEEESI_SJ_NS4_8TiledMMAINS4_8MMA_AtomIJNS4_10MMA_TraitsINS4_25SM100_MMA_F8F6F4_2x1SM_SSEJSI_SI_fSF_SG_NS4_17integral_constantINS4_4UMMA5MajorELSQ_0EEESR_NSO_INSP_7ScaleInELSS_0EEEST_EEEEEENS4_6LayoutINS5_IJSC_SC_SC_EEENS5_IJNSA_ILi0EEESY_SY_EEEEENS5_IJNS4_10UnderscoreES11_S11_EEEEENS4_18SM100_TMA_2SM_LOADENS4_14ComposedLayoutINS4_7SwizzleILi2ELi4ELi3EEENS4_18smem_ptr_flag_bitsILi8EEENSW_INS5_IJNSA_ILi8EEESG_EEENS5_IJSG_SC_EEEEEEEvNS4_8identityES14_S1E_vS1F_EENS_8epilogue10collective18CollectiveEpilogueINS1H_23Sm100TmaWarpSpecializedILi1ELi1ELi64ELb0ELb0EEEJNS5_IJNSA_ILi128EEESG_SG_EEENS5_IJNSW_IS1M_SC_EENSW_ISG_SC_EEEEESI_SJ_SI_SJ_NS1H_6fusion15FusionCallbacksIS1L_NS1R_17LinearCombinationISI_fSI_fLNS_15FloatRoundStyleE2EEES1N_S1Q_JEEENS4_5SM1004TMEM4LOAD26SM100_TMEM_LOAD_32dp32b64xENS4_13SM90_TMA_LOADES1E_NS4_39AutoVectorizingCopyWithAssumedAlignmentILi128EEENS4_14SM90_TMA_STOREES1E_S23_S23_EEEvvEEEEvNT_6ParamsE)
	.align		4
        /*000c*/ 	.word	index@(__assertfail)
	.align		4
        /*0010*/ 	.word	0x00000000
	.align		4
        /*0014*/ 	.word	0xfffffffe
	.align		4
        /*0018*/ 	.word	0x00000000
	.align		4
        /*001c*/ 	.word	0xfffffffd
	.align		4
        /*0020*/ 	.word	0x00000000
	.align		4
        /*0024*/ 	.word	0xfffffffc


//--------------------- .nv.constant4             --------------------------
	.section	.nv.constant4,"a",@progbits
	.align	8
	.align		8
.nv.constant4:
        /*0000*/ 	.dword	__assertfail
	.align		8
        /*0008*/ 	.dword	__unnamed_1
	.align		8
        /*0010*/ 	.dword	__unnamed_2
	.align		8
        /*0018*/ 	.dword	_ZN39_INTERNAL_d4864591_4_k_cu_0c08a87b_88514cuda3std3__45__cpo5beginE
	.align		8
        /*0020*/ 	.dword	_ZN39_INTERNAL_d4864591_4_k_cu_0c08a87b_88514cuda3std3__45__cpo3endE
	.align		8
        /*0028*/ 	.dword	_ZN39_INTERNAL_d4864591_4_k_cu_0c08a87b_88514cuda3std3__45__cpo6cbeginE
	.align		8
        /*0030*/ 	.dword	_ZN39_INTERNAL_d4864591_4_k_cu_0c08a87b_88514cuda3std3__45__cpo4cendE
	.align		8
        /*0038*/ 	.dword	_ZN39_INTERNAL_d4864591_4_k_cu_0c08a87b_88514cuda3std3__441_GLOBAL__N__d4864591_4_k_cu_0c08a87b_88516ignoreE
	.align		8
        /*0040*/ 	.dword	_ZN39_INTERNAL_d4864591_4_k_cu_0c08a87b_88514cuda3std3__419piecewise_constructE
	.align		8
        /*0048*/ 	.dword	_ZN39_INTERNAL_d4864591_4_k_cu_0c08a87b_88514cuda3std3__48in_placeE
	.align		8
        /*0050*/ 	.dword	_ZN39_INTERNAL_d4864591_4_k_cu_0c08a87b_88514cuda3std6ranges3__45__cpo4swapE
	.align		8
        /*0058*/ 	.dword	_ZN39_INTERNAL_d4864591_4_k_cu_0c08a87b_88514cuda3std6ranges3__45__cpo9iter_moveE
	.align		8
        /*0060*/ 	.dword	_ZN39_INTERNAL_d4864591_4_k_cu_0c08a87b_88514cute7productE
	.align		8
        /*0068*/ 	.dword	_ZN39_INTERNAL_d4864591_4_k_cu_0c08a87b_88514cute1_E
	.align		8
        /*0070*/ 	.dword	$str$25
	.align		8
        /*0078*/ 	.dword	$str$26
	.align		8
        /*0080*/ 	.dword	$str$27
	.align		8
        /*0088*/ 	.dword	$str$28


//--------------------- .text._ZN7cutlass13device_kernelINS_4gemm6kernel13GemmUniversalIN4cute5tupleIJiiiiEEENS1_10collective13CollectiveMmaINS1_35MainloopSm100TmaUmmaWarpSpecializedILi4ELi2ELi4ENS5_IJNS4_1CILi2EEENSA_ILi1EEESC_EEEEENS5_IJNSA_ILi256EEENSA_ILi64EEESG_EEENS_12float_e5m2_tENS5_IJlSC_lEEESI_SJ_NS4_8TiledMMAINS4_8MMA_AtomIJNS4_10MMA_TraitsINS4_25SM100_MMA_F8F6F4_2x1SM_SSEJSI_SI_fSF_SG_NS4_17integral_constantINS4_4UMMA5MajorELSQ_0EEESR_NSO_INSP_7ScaleInELSS_0EEEST_EEEEEENS4_6LayoutINS5_IJSC_SC_SC_EEENS5_IJNSA_ILi0EEESY_SY_EEEEENS5_IJNS4_10UnderscoreES11_S11_EEEEENS4_18SM100_TMA_2SM_LOADENS4_14ComposedLayoutINS4_7SwizzleILi2ELi4ELi3EEENS4_18smem_ptr_flag_bitsILi8EEENSW_INS5_IJNSA_ILi8EEESG_EEENS5_IJSG_SC_EEEEEEEvNS4_8identityES14_S1E_vS1F_EENS_8epilogue10collective18CollectiveEpilogueINS1H_23Sm100TmaWarpSpecializedILi1ELi1ELi64ELb0ELb0EEEJNS5_IJNSA_ILi128EEESG_SG_EEENS5_IJNSW_IS1M_SC_EENSW_ISG_SC_EEEEESI_SJ_SI_SJ_NS1H_6fusion15FusionCallbacksIS1L_NS1R_17LinearCombinationISI_fSI_fLNS_15FloatRoundStyleE2EEES1N_S1Q_JEEENS4_5SM1004TMEM4LOAD26SM100_TMEM_LOAD_32dp32b64xENS4_13SM90_TMA_LOADES1E_NS4_39AutoVectorizingCopyWithAssumedAlignmentILi128EEENS4_14SM90_TMA_STOREES1E_S23_S23_EEEvvEEEEvNT_6ParamsE --------------------------
	.section	.text._ZN7cutlass13device_kernelINS_4gemm6kernel13GemmUniversalIN4cute5tupleIJiiiiEEENS1_10collective13CollectiveMmaINS1_35MainloopSm100TmaUmmaWarpSpecializedILi4ELi2ELi4ENS5_IJNS4_1CILi2EEENSA_ILi1EEESC_EEEEENS5_IJNSA_ILi256EEENSA_ILi64EEESG_EEENS_12float_e5m2_tENS5_IJlSC_lEEESI_SJ_NS4_8TiledMMAINS4_8MMA_AtomIJNS4_10MMA_TraitsINS4_25SM100_MMA_F8F6F4_2x1SM_SSEJSI_SI_fSF_SG_NS4_17integral_constantINS4_4UMMA5MajorELSQ_0EEESR_NSO_INSP_7ScaleInELSS_0EEEST_EEEEEENS4_6LayoutINS5_IJSC_SC_SC_EEENS5_IJNSA_ILi0EEESY_SY_EEEEENS5_IJNS4_10UnderscoreES11_S11_EEEEENS4_18SM100_TMA_2SM_LOADENS4_14ComposedLayoutINS4_7SwizzleILi2ELi4ELi3EEENS4_18smem_ptr_flag_bitsILi8EEENSW_INS5_IJNSA_ILi8EEESG_EEENS5_IJSG_SC_EEEEEEEvNS4_8identityES14_S1E_vS1F_EENS_8epilogue10collective18CollectiveEpilogueINS1H_23Sm100TmaWarpSpecializedILi1ELi1ELi64ELb0ELb0EEEJNS5_IJNSA_ILi128EEESG_SG_EEENS5_IJNSW_IS1M_SC_EENSW_ISG_SC_EEEEESI_SJ_SI_SJ_NS1H_6fusion15FusionCallbacksIS1L_NS1R_17LinearCombinationISI_fSI_fLNS_15FloatRoundStyleE2EEES1N_S1Q_JEEENS4_5SM1004TMEM4LOAD26SM100_TMEM_LOAD_32dp32b64xENS4_13SM90_TMA_LOADES1E_NS4_39AutoVectorizingCopyWithAssumedAlignmentILi128EEENS4_14SM90_TMA_STOREES1E_S23_S23_EEEvvEEEEvNT_6ParamsE,"ax",@progbits
	.align	128
.text._ZN7cutlass13device_kernelINS_4gemm6kernel13GemmUniversalIN4cute5tupleIJiiiiEEENS1_10collective13CollectiveMmaINS1_35MainloopSm100TmaUmmaWarpSpecializedILi4ELi2ELi4ENS5_IJNS4_1CILi2EEENSA_ILi1EEESC_EEEEENS5_IJNSA_ILi256EEENSA_ILi64EEESG_EEENS_12float_e5m2_tENS5_IJlSC_lEEESI_SJ_NS4_8TiledMMAINS4_8MMA_AtomIJNS4_10MMA_TraitsINS4_25SM100_MMA_F8F6F4_2x1SM_SSEJSI_SI_fSF_SG_NS4_17integral_constantINS4_4UMMA5MajorELSQ_0EEESR_NSO_INSP_7ScaleInELSS_0EEEST_EEEEEENS4_6LayoutINS5_IJSC_SC_SC_EEENS5_IJNSA_ILi0EEESY_SY_EEEEENS5_IJNS4_10UnderscoreES11_S11_EEEEENS4_18SM100_TMA_2SM_LOADENS4_14ComposedLayoutINS4_7SwizzleILi2ELi4ELi3EEENS4_18smem_ptr_flag_bitsILi8EEENSW_INS5_IJNSA_ILi8EEESG_EEENS5_IJSG_SC_EEEEEEEvNS4_8identityES14_S1E_vS1F_EENS_8epilogue10collective18CollectiveEpilogueINS1H_23Sm100TmaWarpSpecializedILi1ELi1ELi64ELb0ELb0EEEJNS5_IJNSA_ILi128EEESG_SG_EEENS5_IJNSW_IS1M_SC_EENSW_ISG_SC_EEEEESI_SJ_SI_SJ_NS1H_6fusion15FusionCallbacksIS1L_NS1R_17LinearCombinationISI_fSI_fLNS_15FloatRoundStyleE2EEES1N_S1Q_JEEENS4_5SM1004TMEM4LOAD26SM100_TMEM_LOAD_32dp32b64xENS4_13SM90_TMA_LOADES1E_NS4_39AutoVectorizingCopyWithAssumedAlignmentILi128EEENS4_14SM90_TMA_STOREES1E_S23_S23_EEEvvEEEEvNT_6ParamsE:
        .type           _ZN7cutlass13device_kernelINS_4gemm6kernel13GemmUniversalIN4cute5tupleIJiiiiEEENS1_10collective13CollectiveMmaINS1_35MainloopSm100TmaUmmaWarpSpecializedILi4ELi2ELi4ENS5_IJNS4_1CILi2EEENSA_ILi1EEESC_EEEEENS5_IJNSA_ILi256EEENSA_ILi64EEESG_EEENS_12float_e5m2_tENS5_IJlSC_lEEESI_SJ_NS4_8TiledMMAINS4_8MMA_AtomIJNS4_10MMA_TraitsINS4_25SM100_MMA_F8F6F4_2x1SM_SSEJSI_SI_fSF_SG_NS4_17integral_constantINS4_4UMMA5MajorELSQ_0EEESR_NSO_INSP_7ScaleInELSS_0EEEST_EEEEEENS4_6LayoutINS5_IJSC_SC_SC_EEENS5_IJNSA_ILi0EEESY_SY_EEEEENS5_IJNS4_10UnderscoreES11_S11_EEEEENS4_18SM100_TMA_2SM_LOADENS4_14ComposedLayoutINS4_7SwizzleILi2ELi4ELi3EEENS4_18smem_ptr_flag_bitsILi8EEENSW_INS5_IJNSA_ILi8EEESG_EEENS5_IJSG_SC_EEEEEEEvNS4_8identityES14_S1E_vS1F_EENS_8epilogue10collective18CollectiveEpilogueINS1H_23Sm100TmaWarpSpecializedILi1ELi1ELi64ELb0ELb0EEEJNS5_IJNSA_ILi128EEESG_SG_EEENS5_IJNSW_IS1M_SC_EENSW_ISG_SC_EEEEESI_SJ_SI_SJ_NS1H_6fusion15FusionCallbacksIS1L_NS1R_17LinearCombinationISI_fSI_fLNS_15FloatRoundStyleE2EEES1N_S1Q_JEEENS4_5SM1004TMEM4LOAD26SM100_TMEM_LOAD_32dp32b64xENS4_13SM90_TMA_LOADES1E_NS4_39AutoVectorizingCopyWithAssumedAlignmentILi128EEENS4_14SM90_TMA_STOREES1E_S23_S23_EEEvvEEEEvNT_6ParamsE,@function
        .size           _ZN7cutlass13device_kernelINS_4gemm6kernel13GemmUniversalIN4cute5tupleIJiiiiEEENS1_10collective13CollectiveMmaINS1_35MainloopSm100TmaUmmaWarpSpecializedILi4ELi2ELi4ENS5_IJNS4_1CILi2EEENSA_ILi1EEESC_EEEEENS5_IJNSA_ILi256EEENSA_ILi64EEESG_EEENS_12float_e5m2_tENS5_IJlSC_lEEESI_SJ_NS4_8TiledMMAINS4_8MMA_AtomIJNS4_10MMA_TraitsINS4_25SM100_MMA_F8F6F4_2x1SM_SSEJSI_SI_fSF_SG_NS4_17integral_constantINS4_4UMMA5MajorELSQ_0EEESR_NSO_INSP_7ScaleInELSS_0EEEST_EEEEEENS4_6LayoutINS5_IJSC_SC_SC_EEENS5_IJNSA_ILi0EEESY_SY_EEEEENS5_IJNS4_10UnderscoreES11_S11_EEEEENS4_18SM100_TMA_2SM_LOADENS4_14ComposedLayoutINS4_7SwizzleILi2ELi4ELi3EEENS4_18smem_ptr_flag_bitsILi8EEENSW_INS5_IJNSA_ILi8EEESG_EEENS5_IJSG_SC_EEEEEEEvNS4_8identityES14_S1E_vS1F_EENS_8epilogue10collective18CollectiveEpilogueINS1H_23Sm100TmaWarpSpecializedILi1ELi1ELi64ELb0ELb0EEEJNS5_IJNSA_ILi128EEESG_SG_EEENS5_IJNSW_IS1M_SC_EENSW_ISG_SC_EEEEESI_SJ_SI_SJ_NS1H_6fusion15FusionCallbacksIS1L_NS1R_17LinearCombinationISI_fSI_fLNS_15FloatRoundStyleE2EEES1N_S1Q_JEEENS4_5SM1004TMEM4LOAD26SM100_TMEM_LOAD_32dp32b64xENS4_13SM90_TMA_LOADES1E_NS4_39AutoVectorizingCopyWithAssumedAlignmentILi128EEENS4_14SM90_TMA_STOREES1E_S23_S23_EEEvvEEEEvNT_6ParamsE,(.L_x_149 - _ZN7cutlass13device_kernelINS_4gemm6kernel13GemmUniversalIN4cute5tupleIJiiiiEEENS1_10collective13CollectiveMmaINS1_35MainloopSm100TmaUmmaWarpSpecializedILi4ELi2ELi4ENS5_IJNS4_1CILi2EEENSA_ILi1EEESC_EEEEENS5_IJNSA_ILi256EEENSA_ILi64EEESG_EEENS_12float_e5m2_tENS5_IJlSC_lEEESI_SJ_NS4_8TiledMMAINS4_8MMA_AtomIJNS4_10MMA_TraitsINS4_25SM100_MMA_F8F6F4_2x1SM_SSEJSI_SI_fSF_SG_NS4_17integral_constantINS4_4UMMA5MajorELSQ_0EEESR_NSO_INSP_7ScaleInELSS_0EEEST_EEEEEENS4_6LayoutINS5_IJSC_SC_SC_EEENS5_IJNSA_ILi0EEESY_SY_EEEEENS5_IJNS4_10UnderscoreES11_S11_EEEEENS4_18SM100_TMA_2SM_LOADENS4_14ComposedLayoutINS4_7SwizzleILi2ELi4ELi3EEENS4_18smem_ptr_flag_bitsILi8EEENSW_INS5_IJNSA_ILi8EEESG_EEENS5_IJSG_SC_EEEEEEEvNS4_8identityES14_S1E_vS1F_EENS_8epilogue10collective18CollectiveEpilogueINS1H_23Sm100TmaWarpSpecializedILi1ELi1ELi64ELb0ELb0EEEJNS5_IJNSA_ILi128EEESG_SG_EEENS5_IJNSW_IS1M_SC_EENSW_ISG_SC_EEEEESI_SJ_SI_SJ_NS1H_6fusion15FusionCallbacksIS1L_NS1R_17LinearCombinationISI_fSI_fLNS_15FloatRoundStyleE2EEES1N_S1Q_JEEENS4_5SM1004TMEM4LOAD26SM100_TMEM_LOAD_32dp32b64xENS4_13SM90_TMA_LOADES1E_NS4_39AutoVectorizingCopyWithAssumedAlignmentILi128EEENS4_14SM90_TMA_STOREES1E_S23_S23_EEEvvEEEEvNT_6ParamsE)
        .other          _ZN7cutlass13device_kernelINS_4gemm6kernel13GemmUniversalIN4cute5tupleIJiiiiEEENS1_10collective13CollectiveMmaINS1_35MainloopSm100TmaUmmaWarpSpecializedILi4ELi2ELi4ENS5_IJNS4_1CILi2EEENSA_ILi1EEESC_EEEEENS5_IJNSA_ILi256EEENSA_ILi64EEESG_EEENS_12float_e5m2_tENS5_IJlSC_lEEESI_SJ_NS4_8TiledMMAINS4_8MMA_AtomIJNS4_10MMA_TraitsINS4_25SM100_MMA_F8F6F4_2x1SM_SSEJSI_SI_fSF_SG_NS4_17integral_constantINS4_4UMMA5MajorELSQ_0EEESR_NSO_INSP_7ScaleInELSS_0EEEST_EEEEEENS4_6LayoutINS5_IJSC_SC_SC_EEENS5_IJNSA_ILi0EEESY_SY_EEEEENS5_IJNS4_10UnderscoreES11_S11_EEEEENS4_18SM100_TMA_2SM_LOADENS4_14ComposedLayoutINS4_7SwizzleILi2ELi4ELi3EEENS4_18smem_ptr_flag_bitsILi8EEENSW_INS5_IJNSA_ILi8EEESG_EEENS5_IJSG_SC_EEEEEEEvNS4_8identityES14_S1E_vS1F_EENS_8epilogue10collective18CollectiveEpilogueINS1H_23Sm100TmaWarpSpecializedILi1ELi1ELi64ELb0ELb0EEEJNS5_IJNSA_ILi128EEESG_SG_EEENS5_IJNSW_IS1M_SC_EENSW_ISG_SC_EEEEESI_SJ_SI_SJ_NS1H_6fusion15FusionCallbacksIS1L_NS1R_17LinearCombinationISI_fSI_fLNS_15FloatRoundStyleE2EEES1N_S1Q_JEEENS4_5SM1004TMEM4LOAD26SM100_TMEM_LOAD_32dp32b64xENS4_13SM90_TMA_LOADES1E_NS4_39AutoVectorizingCopyWithAssumedAlignmentILi128EEENS4_14SM90_TMA_STOREES1E_S23_S23_EEEvvEEEEvNT_6ParamsE,@"STO_CUDA_ENTRY STV_DEFAULT"
_ZN7cutlass13device_kernelINS_4gemm6kernel13GemmUniversalIN4cute5tupleIJiiiiEEENS1_10collective13CollectiveMmaINS1_35MainloopSm100TmaUmmaWarpSpecializedILi4ELi2ELi4ENS5_IJNS4_1CILi2EEENSA_ILi1EEESC_EEEEENS5_IJNSA_ILi256EEENSA_ILi64EEESG_EEENS_12float_e5m2_tENS5_IJlSC_lEEESI_SJ_NS4_8TiledMMAINS4_8MMA_AtomIJNS4_10MMA_TraitsINS4_25SM100_MMA_F8F6F4_2x1SM_SSEJSI_SI_fSF_SG_NS4_17integral_constantINS4_4UMMA5MajorELSQ_0EEESR_NSO_INSP_7ScaleInELSS_0EEEST_EEEEEENS4_6LayoutINS5_IJSC_SC_SC_EEENS5_IJNSA_ILi0EEESY_SY_EEEEENS5_IJNS4_10UnderscoreES11_S11_EEEEENS4_18SM100_TMA_2SM_LOADENS4_14ComposedLayoutINS4_7SwizzleILi2ELi4ELi3EEENS4_18smem_ptr_flag_bitsILi8EEENSW_INS5_IJNSA_ILi8EEESG_EEENS5_IJSG_SC_EEEEEEEvNS4_8identityES14_S1E_vS1F_EENS_8epilogue10collective18CollectiveEpilogueINS1H_23Sm100TmaWarpSpecializedILi1ELi1ELi64ELb0ELb0EEEJNS5_IJNSA_ILi128EEESG_SG_EEENS5_IJNSW_IS1M_SC_EENSW_ISG_SC_EEEEESI_SJ_SI_SJ_NS1H_6fusion15FusionCallbacksIS1L_NS1R_17LinearCombinationISI_fSI_fLNS_15FloatRoundStyleE2EEES1N_S1Q_JEEENS4_5SM1004TMEM4LOAD26SM100_TMEM_LOAD_32dp32b64xENS4_13SM90_TMA_LOADES1E_NS4_39AutoVectorizingCopyWithAssumedAlignmentILi128EEENS4_14SM90_TMA_STOREES1E_S23_S23_EEEvvEEEEvNT_6ParamsE:
[----:B------:R-:W1:Y:S01]  /*0000*/  LDC R1, c[0x0][0x37c] ;  /* 0x0000df00ff017b82 */ /* 0x000e620000000800 */
[----:B------:R-:W2:Y:S01]  /*0010*/  S2R R166, SR_TID.X ;  /* 0x0000000000a67919 */ /* 0x000ea20000002100 */
[----:B------:R-:W3:Y:S06]  /*0020*/  LDCU.64 UR6, c[0x0][0x890] ;  /* 0x00011200ff0677ac */ /* 0x000eec0008000a00 */
[----:B------:R-:W4:Y:S01]  /*0030*/  S2UR UR37, SR_CgaCtaId ;  /* 0x00000000002579c3 */ /* 0x000f220000008800 */
[----:B------:R-:W-:Y:S02]  /*0040*/  PRMT R165, RZ, 0x7610, R165 ;  /* 0x00007610ffa57816 */ /* 0x000fe400000000a5 */
[----:B------:R-:W-:Y:S01]  /*0050*/  ELECT P1, URZ, PT ;  /* 0x0000000000ff782f */ /* 0x000fe20003820000 */
[----:B------:R-:W1:Y:S01]  /*0060*/  LDCU.64 UR40, c[0x0][0x358] ;  /* 0x00006b00ff2877ac */ /* 0x000e620008000a00 */
[----:B---3--:R-:W-:-:S04]  /*0070*/  UISETP.NE.U32.AND UP0, UPT, UR6, URZ, UPT ;  /* 0x000000ff0600728c */ /* 0x008fc8000bf05070 */
[----:B------:R-:W-:Y:S02]  /*0080*/  UISETP.NE.AND.EX UP0, UPT, UR7, URZ, UPT, UP0 ;  /* 0x000000ff0700728c */ /* 0x000fe4000bf05300 */
[----:B----4-:R-:W-:Y:S02]  /*0090*/  ULOP3.LUT UR5, UR37, 0x1, URZ, 0xc0, !UPT ;  /* 0x0000000125057892 */ /* 0x010fe4000f8ec0ff */
[----:B------:R-:W-:Y:S01]  /*00a0*/  ULOP3.LUT UR4, UR37, 0x1, URZ, 0x3c, !UPT ;  /* 0x0000000125047892 */ /* 0x000fe2000f8e3cff */
[----:B--2---:R-:W-:-:S05]  /*00b0*/  SHF.R.U32.HI R169, RZ, 0x5, R166 ;  /* 0x00000005ffa97819 */ /* 0x004fca00000116a6 */
[----:B------:R-:W2:Y:S02]  /*00c0*/  SHFL.IDX PT, R0, R169, RZ, 0x1f ;  /* 0x00001fffa9007589 */ /* 0x000ea400000e0000 */
[----:B--2---:R-:W-:Y:S01]  /*00d0*/  R2UR UR10, R0 ;  /* 0x00000000000a72ca */ /* 0x004fe200000e0000 */
[----:B-1----:R-:W-:-:S14]  /*00e0*/  BRA.U UP0, `(.L_x_0) ;  /* 0x00000001002c7547 */ /* 0x002fdc000b800000 */
[----:B------:R-:W1:Y:S02]  /*00f0*/  LDCU.64 UR8, c[0x0][0x888] ;  /* 0x00011100ff0877ac */ /* 0x000e640008000a00 */
[----:B-1----:R-:W-:-:S04]  /*0100*/  UISETP.NE.U32.AND UP0, UPT, UR8, URZ, UPT ;  /* 0x000000ff0800728c */ /* 0x002fc8000bf05070 */
[----:B------:R-:W-:-:S09]  /*0110*/  UISETP.NE.AND.EX UP0, UPT, UR9, URZ, UPT, UP0 ;  /* 0x000000ff0900728c */ /* 0x000fd2000bf05300 */
[----:B------:R-:W-:Y:S05]  /*0120*/  BRA.U !UP0, `(.L_x_1) ;  /* 0x0000000108107547 */ /* 0x000fea000b800000 */
[----:B------:R-:W1:Y:S02]  /*0130*/  LDC.64 R2, c[0x0][0x888] ;  /* 0x00022200ff027b82 */ /* 0x000e640000000a00 */
[----:B-1----:R1:W5:Y:S01]  /*0140*/  LDG.E R81, desc[UR40][R2.64] ;  /* 0x0000002802517981 */ /* 0x002362000c1e1900 */
[----:B------:R-:W-:Y:S01]  /*0150*/  HFMA2 R165, -RZ, RZ, 0, 5.9604644775390625e-08 ;  /* 0x00000001ffa57431 */ /* 0x000fe200000001ff */
[----:B------:R-:W-:Y:S05]  /*0160*/  BRA `(.L_x_0) ;  /* 0x00000000000c7947 */ /* 0x000fea0003800000 */
.L_x_1:
[----:B------:R-:W1:Y:S01]  /*0170*/  LDCU UR8, c[0x0][0x880] ;  /* 0x00011000ff0877ac */ /* 0x000e620008000800 */
[----:B------:R-:W-:Y:S01]  /*0180*/  HFMA2 R165, -RZ, RZ, 0, 5.9604644775390625e-08 ;  /* 0x00000001ffa57431 */ /* 0x000fe200000001ff */
[----:B-1----:R-:W-:-:S07]  /*0190*/  MOV R81, UR8 ;  /* 0x0000000800517c02 */ /* 0x002fce0008000f00 */
.L_x_0:
[----:B------:R-:W2:Y:S02]  /*01a0*/  LDCU.64 UR8, c[0x0][0x8b0] ;  /* 0x00011600ff0877ac */ /* 0x000ea40008000a00 */
[----:B--2---:R-:W-:-:S04]  /*01b0*/  UISETP.NE.U32.AND UP0, UPT, UR8, URZ, UPT ;  /* 0x000000ff0800728c */ /* 0x004fc8000bf05070 */
[----:B------:R-:W-:-:S09]  /*01c0*/  UISETP.NE.AND.EX UP0, UPT, UR9, URZ, UPT, UP0 ;  /* 0x000000ff0900728c */ /* 0x000fd2000bf05300 */
[----:B------:R-:W-:Y:S05]  /*01d0*/  BRA.U UP0, `(.L_x_2) ;  /* 0x0000000100247547 */ /* 0x000fea000b800000 */
[----:B------:R-:W2:Y:S02]  /*01e0*/  LDCU.64 UR8, c[0x0][0x8a8] ;  /* 0x00011500ff0877ac */ /* 0x000ea40008000a00 */
[----:B--2---:R-:W-:-:S04]  /*01f0*/  UISETP.NE.U32.AND UP0, UPT, UR8, URZ, UPT ;  /* 0x000000ff0800728c */ /* 0x004fc8000bf05070 */
[----:B------:R-:W-:-:S09]  /*0200*/  UISETP.NE.AND.EX UP0, UPT, UR9, URZ, UPT, UP0 ;  /* 0x000000ff0900728c */ /* 0x000fd2000bf05300 */
[----:B------:R-:W-:Y:S05]  /*0210*/  BRA.U !UP0, `(.L_x_3) ;  /* 0x00000001080c7547 */ /* 0x000fea000b800000 */
[----:B------:R-:W2:Y:S02]  /*0220*/  LDC.64 R78, c[0x0][0x8a8] ;  /* 0x00022a00ff4e7b82 */ /* 0x000ea40000000a00 */
[----:B--2---:R2:W5:Y:S01]  /*0230*/  LDG.E R78, desc[UR40][R78.64] ;  /* 0x000000284e4e7981 */ /* 0x004562000c1e1900 */
[----:B------:R-:W-:Y:S05]  /*0240*/  BRA `(.L_x_2) ;  /* 0x0000000000087947 */ /* 0x000fea0003800000 */
.L_x_3:
[----:B------:R-:W2:Y:S02]  /*0250*/  LDCU UR8, c[0x0][0x8a0] ;  /* 0x00011400ff0877ac */ /* 0x000ea40008000800 */
[----:B--2---:R-:W-:Y:S02]  /*0260*/  MOV R78, UR8 ;  /* 0x00000008004e7c02 */ /* 0x004fe40008000f00 */
.L_x_2:
[----:B------:R-:W-:Y:S01]  /*0270*/  IMAD.U32 R0, RZ, RZ, UR10 ;  /* 0x0000000aff007e24 */ /* 0x000fe2000f8e00ff */
[----:B------:R-:W-:Y:S04]  /*0280*/  BSSY.RECONVERGENT B0, `(.L_x_4) ;  /* 0x000000c000007945 */ /* 0x000fe80003800200 */
[C---:B------:R-:W-:Y:S02]  /*0290*/  ISETP.NE.OR P2, PT, R0.reuse, 0x1, !P1 ;  /* 0x000000010000780c */ /* 0x040fe40004f45670 */
[----:B------:R-:W-:-:S11]  /*02a0*/  ISETP.NE.OR P0, PT, R0, 0x3, !P1 ;  /* 0x000000030000780c */ /* 0x000fd60004f05670 */
[----:B------:R-:W-:Y:S05]  /*02b0*/  @P2 BRA `(.L_x_5) ;  /* 0x0000000000202947 */ /* 0x000fea0003800000 */
[----:B------:R-:W3:Y:S02]  /*02c0*/  LDCU.64 UR8, c[0x0][0x348] ;  /* 0x00006900ff0877ac */ /* 0x000ee40008000a00 */
[----:B---3--:R-:W-:Y:S02]  /*02d0*/  UIADD3 UR12, UP1, UPT, UR8, 0x80, URZ ;  /* 0x00000080080c7890 */ /* 0x008fe4000ff3e0ff */
[----:B------:R-:W-:Y:S02]  /*02e0*/  UIADD3 UR8, UP0, UPT, UR8, 0x180, URZ ;  /* 0x0000018008087890 */ /* 0x000fe4000ff1e0ff */
[----:B------:R-:W-:Y:S02]  /*02f0*/  UIADD3.X UR13, UPT, UPT, URZ, UR9, URZ, UP1, !UPT ;  /* 0x00000009ff0d7290 */ /* 0x000fe40008ffe4ff */
[----:B------:R-:W-:-:S07]  /*0300*/  UIADD3.X UR9, UPT, UPT, URZ, UR9, URZ, UP0, !UPT ;  /* 0x00000009ff097290 */ /* 0x000fce00087fe4ff */
[----:B------:R3:W-:Y:S02]  /*0310*/  UTMACCTL.PF [UR12] ;  /* 0x000000000c0079b9 */ /* 0x0007e40008040000 */
[----:B------:R3:W-:Y:S02]  /*0320*/  UTMACCTL.PF [UR8] ;  /* 0x00000000080079b9 */ /* 0x0007e40008040000 */
[----:B---3--:R-:W-:Y:S01]  /*0330*/  NOP ;  /* 0x0000000000007918 */ /* 0x008fe20000000000 */
.L_x_5:
[----:B------:R-:W-:Y:S05]  /*0340*/  BSYNC.RECONVERGENT B0 ;  /* 0x0000000000007941 */ /* 0x000fea0003800200 */
.L_x_4:
[----:B------:R-:W-:Y:S04]  /*0350*/  BSSY.RECONVERGENT B0, `(.L_x_6) ;  /* 0x000000a000007945 */ /* 0x000fe80003800200 */
        /* <DEDUP_REMOVED lines=9> */
.L_x_7:
[----:B------:R-:W-:Y:S05]  /*03f0*/  BSYNC.RECONVERGENT B0 ;  /* 0x0000000000007941 */ /* 0x000fea0003800200 */
.L_x_6:
[----:B------:R-:W3:Y:S01]  /*0400*/  LDCU.64 UR8, c[0x0][0x888] ;  /* 0x00011100ff0877ac */ /* 0x000ee20008000a00 */
[----:B------:R-:W-:Y:S02]  /*0410*/  UISETP.EQ.U32.AND UP1, UPT, UR6, URZ, UPT ;  /* 0x000000ff0600728c */ /* 0x000fe4000bf22070 */
[----:B------:R-:W-:Y:S02]  /*0420*/  UPLOP3.LUT UP5, UPT, UPT, UPT, UPT, 0x80, 0x8 ;  /* 0x000000000008789c */ /* 0x000fe40003faf070 */
[----:B---3--:R-:W-:-:S04]  /*0430*/  UISETP.NE.U32.AND UP0, UPT, UR8, URZ, UPT ;  /* 0x000000ff0800728c */ /* 0x008fc8000bf05070 */
[----:B------:R-:W-:-:S04]  /*0440*/  UISETP.NE.AND.EX UP0, UPT, UR9, URZ, UPT, UP0 ;  /* 0x000000ff0900728c */ /* 0x000fc8000bf05300 */
[----:B------:R-:W-:-:S04]  /*0450*/  UISETP.EQ.OR.EX UP2, UPT, UR7, URZ, !UP0, UP1 ;  /* 0x000000ff0700728c */ /* 0x000fc8000c742710 */
[----:B------:R-:W-:-:S05]  /*0460*/  UP2UR UR44, UPR, URZ, 0x4 ;  /* 0x00000004ff2c7883 */ /* 0x000fca0008000000 */
[----:B------:R-:W-:Y:S07]  /*0470*/  BRA.U !UP2, `(.L_x_8) ;  /* 0x000000010a207547 */ /* 0x000fee000b800000 */
[----:B------:R-:W-:Y:S01]  /*0480*/  UISETP.NE.U32.AND UP2, UPT, UR6, URZ, UPT ;  /* 0x000000ff0600728c */ /* 0x000fe2000bf45070 */
[----:B-----5:R-:W-:Y:S01]  /*0490*/  FSETP.NEU.AND P0, PT, R81, RZ, PT ;  /* 0x000000ff5100720b */ /* 0x020fe20003f0d000 */
[----:B------:R-:W-:Y:S02]  /*04a0*/  USEL UR6, URZ, 0xffffffff, UP0 ;  /* 0xffffffffff067887 */ /* 0x000fe40008000000 */
[----:B------:R-:W-:-:S10]  /*04b0*/  UISETP.NE.AND.EX UP2, UPT, UR7, URZ, UPT, UP2 ;  /* 0x000000ff0700728c */ /* 0x000fd4000bf45320 */
[----:B------:R-:W-:Y:S01]  /*04c0*/  VOTEU.ANY UP1, P0 ;  /* 0x0000000000ff7886 */ /* 0x000fe20000020100 */
[----:B------:R-:W-:-:S04]  /*04d0*/  @!UP2 USEL UR6, URZ, 0xffffffff, UP1 ;  /* 0xffffffffff06a887 */ /* 0x000fc80008800000 */
[----:B------:R-:W-:-:S04]  /*04e0*/  ULOP3.LUT UR6, UR6, 0x1, URZ, 0xc0, !UPT ;  /* 0x0000000106067892 */ /* 0x000fc8000f8ec0ff */
[----:B------:R-:W-:-:S11]  /*04f0*/  UISETP.NE.U32.AND UP5, UPT, UR6, 0x1, UPT ;  /* 0x000000010600788c */ /* 0x000fd6000bfa5070 */
.L_x_8:
[----:B------:R-:W3:Y:S01]  /*0500*/  SHFL.IDX PT, R0, R169, RZ, 0x1f ;  /* 0x00001fffa9007589 */ /* 0x000ee200000e0000 */
[----:B------:R-:W-:-:S04]  /*0510*/  UISETP.NE.AND UP1, UPT, UR10, 0x2, UPT ;  /* 0x000000020a00788c */ /* 0x000fc8000bf25270 */
[----:B------:R-:W-:Y:S02]  /*0520*/  UISETP.EQ.AND UP2, UPT, UR5, URZ, !UP1 ;  /* 0x000000ff0500728c */ /* 0x000fe4000cf42270 */
[----:B------:R-:W-:-:S04]  /*0530*/  USEL UR7, URZ, 0x1, UP1 ;  /* 0x00000001ff077887 */ /* 0x000fc80008800000 */
[----:B------:R-:W-:Y:S02]  /*0540*/  PLOP3.LUT P5, PT, P1, PT, UP2, 0x80, 0x8 ;  /* 0x000000000008781c */ /* 0x000fe40000faf028 */
[----:B---3--:R-:W-:-:S13]  /*0550*/  ISETP.NE.AND P0, PT, R0, RZ, PT ;  /* 0x000000ff0000720c */ /* 0x008fda0003f05270 */
[----:B------:R-:W-:Y:S05]  /*0560*/  @P0 BRA `(.L_x_9) ;  /* 0x0000000000440947 */ /* 0x000fea0003800000 */
[----:B------:R-:W-:Y:S01]  /*0570*/  UMOV UR8, 0x400 ;  /* 0x0000040000087882 */ /* 0x000fe20000000000 */
[----:B------:R-:W-:Y:S01]  /*0580*/  UMOV UR6, 0x1 ;  /* 0x0000000100067882 */ /* 0x000fe20000000000 */
[----:B------:R-:W-:Y:S02]  /*0590*/  ULEA UR8, UR37, UR8, 0x18 ;  /* 0x0000000825087291 */ /* 0x000fe4000f8ec0ff */
[----:B------:R-:W-:-:S04]  /*05a0*/  UIADD3 UR12, UPT, UPT, -UR6, 0x100000, URZ ;  /* 0x00100000060c7890 */ /* 0x000fc8000fffe1ff */
[----:B------:R-:W-:Y:S02]  /*05b0*/  USHF.L.U32 UR13, UR12, 0xb, URZ ;  /* 0x0000000b0c0d7899 */ /* 0x000fe400080006ff */
[----:B------:R-:W-:Y:S01]  /*05c0*/  USHF.L.U32 UR12, UR12, 0x1, URZ ;  /* 0x000000010c0c7899 */ /* 0x000fe200080006ff */
[----:B------:R-:W-:Y:S01]  /*05d0*/  ELECT P0, URZ, PT ;  /* 0x0000000000ff782f */ /* 0x000fe20003800000 */
[----:B------:R-:W3:Y:S10]  /*05e0*/  FENCE.VIEW.ASYNC.S ;  /* 0x00000000000073c6 */ /* 0x000ef40000000000 */
[----:B---3--:R3:W4:Y:S01]  /*05f0*/  SYNCS.EXCH.64 URZ, [UR8], UR12 ;  /* 0x0000000c08ff75b2 */ /* 0x0087220008000100 */
[----:B------:R3:W1:Y:S01]  /*0600*/  SYNCS.EXCH.64 URZ, [UR8+0x20], UR12 ;  /* 0x0000200c08ff75b2 */ /* 0x0006620008000100 */
[----:B------:R3:W1:Y:S01]  /*0610*/  SYNCS.EXCH.64 URZ, [UR8+0x8], UR12 ;  /* 0x0000080c08ff75b2 */ /* 0x0006620008000100 */
[----:B------:R3:W1:Y:S01]  /*0620*/  SYNCS.EXCH.64 URZ, [UR8+0x28], UR12 ;  /* 0x0000280c08ff75b2 */ /* 0x0006620008000100 */
[----:B------:R3:W1:Y:S01]  /*0630*/  SYNCS.EXCH.64 URZ, [UR8+0x10], UR12 ;  /* 0x0000100c08ff75b2 */ /* 0x0006620008000100 */
[----:B------:R3:W1:Y:S01]  /*0640*/  SYNCS.EXCH.64 URZ, [UR8+0x30], UR12 ;  /* 0x0000300c08ff75b2 */ /* 0x0006620008000100 */
[----:B------:R3:W1:Y:S01]  /*0650*/  SYNCS.EXCH.64 URZ, [UR8+0x18], UR12 ;  /* 0x0000180c08ff75b2 */ /* 0x0006620008000100 */
[----:B------:R3:W1:Y:S01]  /*0660*/  SYNCS.EXCH.64 URZ, [UR8+0x38], UR12 ;  /* 0x0000380c08ff75b2 */ /* 0x0006620008000100 */
[----:B------:R-:W-:Y:S01]  /*0670*/  NOP ;  /* 0x0000000000007918 */ /* 0x000fe20000000000 */
.L_x_9:
[----:B------:R-:W2:Y:S01]  /*0680*/  SHFL.IDX PT, R0, R169, RZ, 0x1f ;  /* 0x00001fffa9007589 */ /* 0x000ea200000e0000 */
[----:B------:R-:W-:Y:S01]  /*0690*/  NOP ;  /* 0x0000000000007918 */ /* 0x000fe20000000000 */
[----:B--2---:R-:W-:-:S13]  /*06a0*/  ISETP.NE.AND P0, PT, R0, 0x1, PT ;  /* 0x000000010000780c */ /* 0x004fda0003f05270 */
[----:B------:R-:W-:Y:S05]  /*06b0*/  @P0 BRA `(.L_x_10) ;  /* 0x00000000003c0947 */ /* 0x000fea0003800000 */
[----:B------:R-:W-:Y:S01]  /*06c0*/  UMOV UR9, 0x400 ;  /* 0x0000040000097882 */ /* 0x000fe20000000000 */
[----:B---3--:R-:W-:Y:S01]  /*06d0*/  UMOV UR8, 0x20 ;  /* 0x0000002000087882 */ /* 0x008fe20000000000 */
[----:B------:R-:W-:Y:S01]  /*06e0*/  UMOV UR6, 0x80 ;  /* 0x0000008000067882 */ /* 0x000fe20000000000 */
[----:B------:R-:W-:Y:S02]  /*06f0*/  ULEA UR9, UR37, UR9, 0x18 ;  /* 0x0000000925097291 */ /* 0x000fe4000f8ec0ff */
[----:B------:R-:W-:-:S04]  /*0700*/  UIADD3 UR12, UPT, UPT, -UR8, 0x100000, URZ ;  /* 0x00100000080c7890 */ /* 0x000fc8000fffe1ff */
[----:B------:R-:W-:Y:S02]  /*0710*/  USHF.L.U32 UR13, UR12, 0xb, URZ ;  /* 0x0000000b0c0d7899 */ /* 0x000fe400080006ff */
[----:B------:R-:W-:Y:S02]  /*0720*/  USHF.L.U32 UR12, UR12, 0x1, URZ ;  /* 0x000000010c0c7899 */ /* 0x000fe400080006ff */
[----:B------:R-:W-:-:S04]  /*0730*/  UIADD3 UR14, UPT, UPT, -UR6, 0x100000, URZ ;  /* 0x00100000060e7890 */ /* 0x000fc8000fffe1ff */
[----:B------:R-:W-:Y:S02]  /*0740*/  USHF.L.U32 UR15, UR14, 0xb, URZ ;  /* 0x0000000b0e0f7899 */ /* 0x000fe400080006ff */
[----:B------:R-:W-:Y:S01]  /*0750*/  USHF.L.U32 UR14, UR14, 0x1, URZ ;  /* 0x000000010e0e7899 */ /* 0x000fe200080006ff */
[----:B------:R-:W-:Y:S01]  /*0760*/  ELECT P0, URZ, PT ;  /* 0x0000000000ff782f */ /* 0x000fe20003800000 */
[----:B------:R-:W2:Y:S02]  /*0770*/  FENCE.VIEW.ASYNC.S ;  /* 0x00000000000073c6 */ /* 0x000ea40000000000 */
[----:B--2---:R2:W3:Y:S08]  /*0780*/  SYNCS.EXCH.64 URZ, [UR9+0x40], UR12 ;  /* 0x0000400c09ff75b2 */ /* 0x0044f00008000100 */
[----:B------:R2:W1:Y:S01]  /*0790*/  SYNCS.EXCH.64 URZ, [UR9+0x48], UR14 ;  /* 0x0000480e09ff75b2 */ /* 0x0004620008000100 */
[----:B------:R-:W-:Y:S01]  /*07a0*/  NOP ;  /* 0x0000000000007918 */ /* 0x000fe20000000000 */
.L_x_10:
[----:B------:R-:W4:Y:S01]  /*07b0*/  SHFL.IDX PT, R0, R169, RZ, 0x1f ;  /* 0x00001fffa9007589 */ /* 0x000f2200000e0000 */
[----:B------:R-:W-:Y:S01]  /*07c0*/  NOP ;  /* 0x0000000000007918 */ /* 0x000fe20000000000 */
[----:B----4-:R-:W-:-:S13]  /*07d0*/  ISETP.NE.AND P0, PT, R0, 0x3, PT ;  /* 0x000000030000780c */ /* 0x010fda0003f05270 */
[----:B------:R-:W-:Y:S05]  /*07e0*/  @P0 BRA `(.L_x_11) ;  /* 0x00000000002c0947 */ /* 0x000fea0003800000 */
[----:B---3--:R-:W-:Y:S01]  /*07f0*/  UMOV UR8, 0x400 ;  /* 0x0000040000087882 */ /* 0x008fe20000000000 */
[----:B------:R-:W-:Y:S01]  /*0800*/  UMOV UR6, 0x20 ;  /* 0x0000002000067882 */ /* 0x000fe20000000000 */
[----:B------:R-:W-:Y:S02]  /*0810*/  ULEA UR8, UR37, UR8, 0x18 ;  /* 0x0000000825087291 */ /* 0x000fe4000f8ec0ff */
[----:B--2---:R-:W-:-:S04]  /*0820*/  UIADD3 UR12, UPT, UPT, -UR6, 0x100000, URZ ;  /* 0x00100000060c7890 */ /* 0x004fc8000fffe1ff */
[----:B------:R-:W-:Y:S02]  /*0830*/  USHF.L.U32 UR13, UR12, 0xb, URZ ;  /* 0x0000000b0c0d7899 */ /* 0x000fe400080006ff */
[----:B------:R-:W-:Y:S01]  /*0840*/  USHF.L.U32 UR12, UR12, 0x1, URZ ;  /* 0x000000010c0c7899 */ /* 0x000fe200080006ff */
[----:B------:R-:W-:Y:S01]  /*0850*/  ELECT P0, URZ, PT ;  /* 0x0000000000ff782f */ /* 0x000fe20003800000 */
[----:B------:R-:W2:Y:S10]  /*0860*/  FENCE.VIEW.ASYNC.S ;  /* 0x00000000000073c6 */ /* 0x000eb40000000000 */
[----:B--2---:R4:W2:Y:S01]  /*0870*/  SYNCS.EXCH.64 URZ, [UR8+0x50], UR12 ;  /* 0x0000500c08ff75b2 */ /* 0x0048a20008000100 */
[----:B------:R4:W3:Y:S02]  /*0880*/  SYNCS.EXCH.64 URZ, [UR8+0x58], UR12 ;  /* 0x0000580c08ff75b2 */ /* 0x0008e40008000100 */
[----:B----4-:R-:W-:Y:S01]  /*0890*/  NOP ;  /* 0x0000000000007918 */ /* 0x010fe20000000000 */
.L_x_11:
[----:B------:R-:W4:Y:S01]  /*08a0*/  SHFL.IDX PT, R0, R169, RZ, 0x1f ;  /* 0x00001fffa9007589 */ /* 0x000f2200000e0000 */
[----:B------:R-:W-:Y:S01]  /*08b0*/  NOP ;  /* 0x0000000000007918 */ /* 0x000fe20000000000 */
[----:B----4-:R-:W-:-:S13]  /*08c0*/  ISETP.NE.AND P0, PT, R0, 0x4, PT ;  /* 0x000000040000780c */ /* 0x010fda0003f05270 */
[----:B------:R-:W-:Y:S05]  /*08d0*/  @P0 BRA `(.L_x_12) ;  /* 0x0000000000480947 */ /* 0x000fea0003800000 */
[----:B--2---:R-:W-:Y:S01]  /*08e0*/  UMOV UR9, 0x1e0 ;  /* 0x000001e000097882 */ /* 0x004fe20000000000 */
[----:B---3--:R-:W-:Y:S01]  /*08f0*/  UMOV UR8, 0x400 ;  /* 0x0000040000087882 */ /* 0x008fe20000000000 */
[----:B------:R-:W-:Y:S01]  /*0900*/  USEL UR9, UR9, 0x1a0, UP5 ;  /* 0x000001a009097887 */ /* 0x000fe2000a800000 */
        /* <DEDUP_REMOVED lines=10> */
[----:B--2---:R4:W2:Y:S08]  /*09b0*/  SYNCS.EXCH.64 URZ, [UR8+0x60], UR12 ;  /* 0x0000600c08ff75b2 */ /* 0x0048b00008000100 */
[----:B------:R4:W3:Y:S01]  /*09c0*/  SYNCS.EXCH.64 URZ, [UR8+0x70], UR14 ;  /* 0x0000700e08ff75b2 */ /* 0x0008e20008000100 */
[----:B------:R4:W1:Y:S01]  /*09d0*/  SYNCS.EXCH.64 URZ, [UR8+0x68], UR12 ;  /* 0x0000680c08ff75b2 */ /* 0x0008620008000100 */
[----:B------:R4:W1:Y:S02]  /*09e0*/  SYNCS.EXCH.64 URZ, [UR8+0x78], UR14 ;  /* 0x0000780e08ff75b2 */ /* 0x0008640008000100 */
[----:B----4-:R-:W-:Y:S01]  /*09f0*/  NOP ;  /* 0x0000000000007918 */ /* 0x010fe20000000000 */
.L_x_12:
[----:B------:R-:W4:Y:S01]  /*0a00*/  SHFL.IDX PT, R0, R169, RZ, 0x1f ;  /* 0x00001fffa9007589 */ /* 0x000f2200000e0000 */
[----:B------:R-:W-:Y:S01]  /*0a10*/  NOP ;  /* 0x0000000000007918 */ /* 0x000fe20000000000 */
[----:B----4-:R-:W-:-:S13]  /*0a20*/  ISETP.NE.AND P0, PT, R0, 0x5, PT ;  /* 0x000000050000780c */ /* 0x010fda0003f05270 */
[----:B------:R-:W-:Y:S05]  /*0a30*/  @P0 BRA `(.L_x_13) ;  /* 0x0000000000540947 */ /* 0x000fea0003800000 */
[----:B--2---:R-:W-:Y:S01]  /*0a40*/  UMOV UR9, 0x400 ;  /* 0x0000040000097882 */ /* 0x004fe20000000000 */
        /* <DEDUP_REMOVED lines=14> */
[----:B------:R4:W1:Y:S01]  /*0b30*/  SYNCS.EXCH.64 URZ, [UR9+0xa8], UR14 ;  /* 0x0000a80e09ff75b2 */ /* 0x0008620008000100 */
[----:B------:R4:W1:Y:S01]  /*0b40*/  SYNCS.EXCH.64 URZ, [UR9+0x90], UR12 ;  /* 0x0000900c09ff75b2 */ /* 0x0008620008000100 */
[----:B------:R4:W1:Y:S01]  /*0b50*/  SYNCS.EXCH.64 URZ, [UR9+0xb0], UR14 ;  /* 0x0000b00e09ff75b2 */ /* 0x0008620008000100 */
[----:B------:R4:W1:Y:S01]  /*0b60*/  SYNCS.EXCH.64 URZ, [UR9+0x98], UR12 ;  /* 0x0000980c09ff75b2 */ /* 0x0008620008000100 */
[----:B------:R4:W1:Y:S02]  /*0b70*/  SYNCS.EXCH.64 URZ, [UR9+0xb8], UR14 ;  /* 0x0000b80e09ff75b2 */ /* 0x0008640008000100 */
[----:B----4-:R-:W-:Y:S01]  /*0b80*/  NOP ;  /* 0x0000000000007918 */ /* 0x010fe20000000000 */
.L_x_13:
[----:B------:R-:W4:Y:S01]  /*0b90*/  SHFL.IDX PT, R0, R169, RZ, 0x1f ;  /* 0x00001fffa9007589 */ /* 0x000f2200000e0000 */
[----:B------:R-:W-:Y:S01]  /*0ba0*/  ISETP.NE.OR P1, PT, RZ, UR10, !P1 ;  /* 0x0000000aff007c0c */ /* 0x000fe2000cf25670 */
        /* <DEDUP_REMOVED lines=12> */
[----:B------:R4:W3:Y:S01]  /*0c70*/  SYNCS.EXCH.64 URZ, [UR8+0xd0], UR12 ;  /* 0x0000d00c08ff75b2 */ /* 0x0008e20008000100 */
[----:B------:R4:W1:Y:S01]  /*0c80*/  SYNCS.EXCH.64 URZ, [UR8+0xc8], UR12 ;  /* 0x0000c80c08ff75b2 */ /* 0x0008620008000100 */
[----:B------:R4:W1:Y:S02]  /*0c90*/  SYNCS.EXCH.64 URZ, [UR8+0xd8], UR12 ;  /* 0x0000d80c08ff75b2 */ /* 0x0008640008000100 */
[----:B----4-:R-:W-:Y:S01]  /*0ca0*/  NOP ;  /* 0x0000000000007918 */ /* 0x010fe20000000000 */
.L_x_14:
[----:B------:R-:W-:Y:S01]  /*0cb0*/  VOTEU.ALL UP1, P1 ;  /* 0x0000000000ff7886 */ /* 0x000fe20000820000 */
[----:B---3--:R-:W3:Y:S01]  /*0cc0*/  LDCU UR8, c[0x0][0x36c] ;  /* 0x00006d80ff0877ac */ /* 0x008ee20008000800 */
[----:B------:R-:W-:Y:S01]  /*0cd0*/  NOP ;  /* 0x0000000000007918 */ /* 0x000fe20000000000 */
[----:B------:R-:W-:Y:S01]  /*0ce0*/  LOP3.LUT R10, R166, 0x1f, RZ, 0xc0, !PT ;  /* 0x0000001fa60a7812 */ /* 0x000fe200078ec0ff */
[----:B--2---:R-:W-:Y:S01]  /*0cf0*/  UMOV UR12, 0x20 ;  /* 0x00000020000c7882 */ /* 0x004fe20000000000 */
[----:B------:R-:W-:Y:S01]  /*0d00*/  @!UP1 UMOV UR6, 0x400 ;  /* 0x0000040000069882 */ /* 0x000fe20000000000 */
[----:B------:R-:W-:-:S04]  /*0d10*/  @!UP1 UIADD3 UR12, UPT, UPT, -UR12, 0x100000, URZ ;  /* 0x001000000c0c9890 */ /* 0x000fc8000fffe1ff */
[----:B------:R-:W-:Y:S02]  /*0d20*/  @!UP1 USHF.L.U32 UR13, UR12, 0xb, URZ ;  /* 0x0000000b0c0d9899 */ /* 0x000fe400080006ff */
[----:B------:R-:W-:Y:S02]  /*0d30*/  @!UP1 USHF.L.U32 UR12, UR12, 0x1, URZ ;  /* 0x000000010c0c9899 */ /* 0x000fe400080006ff */
[----:B------:R-:W-:Y:S01]  /*0d40*/  @!UP1 ULEA UR6, UR37, UR6, 0x18 ;  /* 0x0000000625069291 */ /* 0x000fe2000f8ec0ff */
[----:B------:R-:W-:Y:S01]  /*0d50*/  VOTEU.ALL UP1, P1 ;  /* 0x0000000000ff7886 */ /* 0x000fe20000820000 */
[----:B------:R-:W-:Y:S01]  /*0d60*/  UISETP.NE.AND UP4, UPT, UR10, URZ, UPT ;  /* 0x000000ff0a00728c */ /* 0x000fe2000bf85270 */
[----:B------:R-:W2:Y:S09]  /*0d70*/  FENCE.VIEW.ASYNC.S ;  /* 0x00000000000073c6 */ /* 0x000eb20000000000 */
[----:B--2---:R2:W4:Y:S01]  /*0d80*/  @!UP1 SYNCS.EXCH.64 URZ, [UR6+0xe0], UR12 ;  /* 0x0000e00c06ff95b2 */ /* 0x0045220008000100 */
[----:B---3--:R-:W-:-:S09]  /*0d90*/  UISETP.EQ.U32.AND UP1, UPT, UR8, 0x1, UPT ;  /* 0x000000010800788c */ /* 0x008fd2000bf22070 */
[----:B------:R-:W-:Y:S05]  /*0da0*/  BRA.U !UP1, `(.L_x_15) ;  /* 0x0000000109087547 */ /* 0x000fea000b800000 */
[----:B-1--4-:R-:W-:Y:S01]  /*0db0*/  UCGABAR_ARV ;  /* 0x00000000000079c7 */ /* 0x012fe20008000000 */
[----:B------:R-:W-:Y:S05]  /*0dc0*/  BRA `(.L_x_16) ;  /* 0x0000000000047947 */ /* 0x000fea0003800000 */
.L_x_15:
[----:B-1--4-:R-:W-:Y:S01]  /*0dd0*/  NOP ;  /* 0x0000000000007918 */ /* 0x012fe20000000000 */
.L_x_16:
[----:B------:R-:W1:Y:S01]  /*0de0*/  S2R R164, SR_CTAID.Y ;  /* 0x0000000000a47919 */ /* 0x000e620000002600 */
[----:B------:R-:W-:-:S05]  /*0df0*/  CS2R.32 R155, SR_CgaSize ;  /* 0x00000000009b7805 */ /* 0x000fca0000008a00 */
[----:B------:R-:W-:-:S05]  /*0e00*/  IMAD R155, R155, -0xa0, RZ ;  /* 0xffffff609b9b7824 */ /* 0x000fca00078e02ff */
[----:B--2---:R-:W-:-:S14]  /*0e10*/  R2UR UR6, R155 ;  /* 0x000000009b0672ca */ /* 0x004fdc00000e0000 */
[----:B------:R-:W2:Y:S01]  /*0e20*/  LDCU UR6, c[0x0][UR6+0x2b4] ;  /* 0x00005680060677ac */ /* 0x000ea20008000800 */
[----:B------:R-:W-:-:S05]  /*0e30*/  CS2R.32 R0, SR_CgaSize ;  /* 0x0000000000007805 */ /* 0x000fca0000008a00 */
[----:B------:R-:W-:-:S06]  /*0e40*/  IMAD R0, R0, -0xa0, RZ ;  /* 0xffffff6000007824 */ /* 0x000fcc00078e02ff */
[----:B------:R-:W3:Y:S01]  /*0e50*/  LDC R0, c[0x0][R0+0x2a4] ;  /* 0x0000a90000007b82 */ /* 0x000ee20000000800 */
[----:B------:R-:W-:Y:S01]  /*0e60*/  PRMT R8, RZ, 0x7610, R8 ;  /* 0x00007610ff087816 */ /* 0x000fe20000000008 */
[----:B------:R-:W4:Y:S01]  /*0e70*/  S2R R11, SR_CTAID.X ;  /* 0x00000000000b7919 */ /* 0x000f220000002500 */
[----:B------:R-:W-:-:S05]  /*0e80*/  CS2R.32 R155, SR_CgaSize ;  /* 0x00000000009b7805 */ /* 0x000fca0000008a00 */
[----:B------:R-:W-:-:S05]  /*0e90*/  IMAD R155, R155, -0xa0, RZ ;  /* 0xffffff609b9b7824 */ /* 0x000fca00078e02ff */
[----:B------:R-:W-:-:S14]  /*0ea0*/  R2UR UR8, R155 ;  /* 0x000000009b0872ca */ /* 0x000fdc00000e0000 */
[----:B------:R-:W3:Y:S01]  /*0eb0*/  LDCU UR8, c[0x0][UR8+0x2b0] ;  /* 0x00005600080877ac */ /* 0x000ee20008000800 */
[----:B------:R-:W-:Y:S01]  /*0ec0*/  UISETP.NE.AND UP2, UPT, UR10, 0x2, UPT ;  /* 0x000000020a00788c */ /* 0x000fe2000bf45270 */
[----:B------:R-:W2:Y:S01]  /*0ed0*/  LDC R9, c[0x0][0xb24] ;  /* 0x0002c900ff097b82 */ /* 0x000ea20000000800 */
[----:B------:R-:W-:-:S05]  /*0ee0*/  CS2R.32 R2, SR_CgaSize ;  /* 0x0000000000027805 */ /* 0x000fca0000008a00 */
[----:B------:R-:W-:-:S06]  /*0ef0*/  IMAD R2, R2, -0xa0, RZ ;  /* 0xffffff6002027824 */ /* 0x000fcc00078e02ff */
[----:B------:R-:W3:Y:S08]  /*0f00*/  LDC R2, c[0x0][R2+0x2a0] ;  /* 0x0000a80002027b82 */ /* 0x000ef00000000800 */
[----:B------:R-:W3:Y:S01]  /*0f10*/  LDC R72, c[0x0][0xb24] ;  /* 0x0002c900ff487b82 */ /* 0x000ee20000000800 */
[----:B-1----:R-:W-:-:S07]  /*0f20*/  I2FP.F32.U32 R3, R164 ;  /* 0x000000a400037245 */ /* 0x002fce0000201000 */
[----:B------:R-:W1:Y:S01]  /*0f30*/  S2UR UR36, SR_CTAID.Z ;  /* 0x00000000002479c3 */ /* 0x000e620000002700 */
[----:B--2---:R-:W-:Y:S01]  /*0f40*/  ISETP.GE.AND P0, PT, R9, 0x1, PT ;  /* 0x000000010900780c */ /* 0x004fe20003f06270 */
[----:B----4-:R-:W-:Y:S01]  /*0f50*/  IMAD.MOV.U32 R155, RZ, RZ, R11 ;  /* 0x000000ffff9b7224 */ /* 0x010fe200078e000b */
[----:B------:R-:W-:Y:S01]  /*0f60*/  I2FP.F32.U32 R4, R11 ;  /* 0x0000000b00047245 */ /* 0x000fe20000201000 */
[----:B------:R-:W-:Y:S01]  /*0f70*/  FMUL R3, R3, UR6 ;  /* 0x0000000603037c20 */ /* 0x000fe20008400000 */
[----:B------:R-:W2:Y:S03]  /*0f80*/  LDCU UR6, c[0x0][0xb30] ;  /* 0x00016600ff0677ac */ /* 0x000ea60008000800 */
[----:B---3--:R-:W-:Y:S01]  /*0f90*/  FMUL R4, R4, UR8 ;  /* 0x0000000804047c20 */ /* 0x008fe20008400000 */
[----:B------:R-:W3:Y:S08]  /*0fa0*/  F2I.U32.TRUNC.NTZ R143, R3 ;  /* 0x00000003008f7305 */ /* 0x000ef0000020f000 */
[----:B------:R-:W4:Y:S01]  /*0fb0*/  F2I.U32.TRUNC.NTZ R154, R4 ;  /* 0x00000004009a7305 */ /* 0x000f22000020f000 */
[----:B--2---:R-:W-:Y:S01]  /*0fc0*/  UISETP.NE.AND UP3, UPT, UR6, 0x1, UPT ;  /* 0x000000010600788c */ /* 0x004fe2000bf65270 */
[----:B---3--:R-:W-:-:S05]  /*0fd0*/  IADD3 R143, PT, PT, -R143, RZ, RZ ;  /* 0x000000ff8f8f7210 */ /* 0x008fca0007ffe1ff */
[----:B------:R-:W-:Y:S01]  /*0fe0*/  IMAD R143, R0, R143, R164 ;  /* 0x0000008f008f7224 */ /* 0x000fe200078e02a4 */
[----:B------:R-:W-:Y:S01]  /*0ff0*/  PRMT R0, RZ, 0x7610, R0 ;  /* 0x00007610ff007816 */ /* 0x000fe20000000000 */
[----:B----4-:R-:W-:-:S04]  /*1000*/  IMAD.MOV R154, RZ, RZ, -R154 ;  /* 0x000000ffff9a7224 */ /* 0x010fc800078e0a9a */
[----:B------:R-:W-:Y:S01]  /*1010*/  IMAD R154, R2, R154, R11 ;  /* 0x0000009a029a7224 */ /* 0x000fe200078e020b */
[----:B-1----:R-:W-:Y:S06]  /*1020*/  BRA.U UP4, `(.L_x_17) ;  /* 0x0000000104247547 */ /* 0x002fec000b800000 */
[----:B------:R-:W-:Y:S01]  /*1030*/  ISETP.NE.AND P1, PT, R143, RZ, PT ;  /* 0x000000ff8f00720c */ /* 0x000fe20003f25270 */
[----:B------:R-:W-:Y:S01]  /*1040*/  IMAD.MOV.U32 R0, RZ, RZ, 0x3 ;  /* 0x00000003ff007424 */ /* 0x000fe200078e00ff */
[C---:B------:R-:W-:Y:S02]  /*1050*/  LOP3.LUT R3, R154.reuse, 0xfffffffe, RZ, 0xc0, !PT ;  /* 0xfffffffe9a037812 */ /* 0x040fe400078ec0ff */
[----:B------:R-:W-:Y:S02]  /*1060*/  ISETP.LT.U32.OR P1, PT, R154, 0x2, !P1 ;  /* 0x000000029a00780c */ /* 0x000fe40004f21470 */
[----:B------:R-:W-:Y:S02]  /*1070*/  SHF.L.U32 R0, R0, R3, RZ ;  /* 0x0000000300007219 */ /* 0x000fe400000006ff */
[----:B------:R-:W-:Y:S02]  /*1080*/  SEL R5, RZ, 0x1, !P1 ;  /* 0x00000001ff057807 */ /* 0x000fe40004800000 */
[----:B------:R-:W-:-:S05]  /*1090*/  SEL R2, RZ, 0x2, !P1 ;  /* 0x00000002ff027807 */ /* 0x000fca0004800000 */
[----:B------:R-:W-:-:S05]  /*10a0*/  IMAD.IADD R2, R5, 0x1, R2 ;  /* 0x0000000105027824 */ /* 0x000fca00078e0202 */
[----:B------:R-:W-:Y:S02]  /*10b0*/  PRMT R8, R2, 0x7610, R8 ;  /* 0x0000761002087816 */ /* 0x000fe40000000008 */
.L_x_17:
[----:B------:R-:W-:Y:S05]  /*10c0*/  @!P0 BRA `(.L_x_18) ;  /* 0x0000000000b88947 */ /* 0x000fea0003800000 */
[----:B------:R-:W1:Y:S01]  /*10d0*/  LDC.64 R4, c[0x0][0xb18] ;  /* 0x0002c600ff047b82 */ /* 0x000e620000000a00 */
[----:B------:R-:W-:-:S07]  /*10e0*/  ISETP.NE.AND P0, PT, R9, 0x1, PT ;  /* 0x000000010900780c */ /* 0x000fce0003f05270 */
[----:B------:R-:W2:Y:S08]  /*10f0*/  LDC R14, c[0x0][0xb0c] ;  /* 0x0002c300ff0e7b82 */ /* 0x000eb00000000800 */
[----:B------:R-:W3:Y:S08]  /*1100*/  LDC R13, c[0x0][0x370] ;  /* 0x0000dc00ff0d7b82 */ /* 0x000ef00000000800 */
[----:B------:R-:W4:Y:S01]  /*1110*/  LDC R16, c[0x0][0x374] ;  /* 0x0000dd00ff107b82 */ /* 0x000f220000000800 */
[----:B-1----:R-:W-:-:S07]  /*1120*/  ISETP.NE.AND P1, PT, R4, 0x1, PT ;  /* 0x000000010400780c */ /* 0x002fce0003f25270 */
[----:B------:R-:W3:Y:S01]  /*1130*/  LDC.64 R6, c[0x0][0xb10] ;  /* 0x0002c400ff067b82 */ /* 0x000ee20000000a00 */
[----:B--2---:R-:W-:-:S07]  /*1140*/  ISETP.NE.AND P2, PT, R14, 0x1, PT ;  /* 0x000000010e00780c */ /* 0x004fce0003f45270 */
[----:B------:R-:W1:Y:S08]  /*1150*/  LDC R12, c[0x0][0xb20] ;  /* 0x0002c800ff0c7b82 */ /* 0x000e700000000800 */
[----:B------:R-:W2:Y:S01]  /*1160*/  LDC.64 R2, c[0x0][0xb28] ;  /* 0x0002ca00ff027b82 */ /* 0x000ea20000000a00 */
[----:B----4-:R-:W-:-:S04]  /*1170*/  IMAD.HI.U32 R15, R16, R5, RZ ;  /* 0x00000005100f7227 */ /* 0x010fc800078e00ff */
[----:B------:R-:W-:-:S04]  /*1180*/  IMAD.HI.U32 R5, R164, R5, RZ ;  /* 0x00000005a4057227 */ /* 0x000fc800078e00ff */
[----:B---3--:R-:W-:-:S04]  /*1190*/  IMAD.HI.U32 R18, R13, R6, RZ ;  /* 0x000000060d127227 */ /* 0x008fc800078e00ff */
[C---:B------:R-:W-:Y:S01]  /*11a0*/  IMAD.HI.U32 R20, R11.reuse, R6, RZ ;  /* 0x000000060b147227 */ /* 0x040fe200078e00ff */
[-C--:B------:R-:W-:Y:S02]  /*11b0*/  @P2 SHF.R.U32.HI R13, RZ, R7.reuse, R18 ;  /* 0x00000007ff0d2219 */ /* 0x080fe40000011612 */
[-C--:B-1----:R-:W-:Y:S02]  /*11c0*/  @P1 SHF.R.U32.HI R16, RZ, R12.reuse, R15 ;  /* 0x0000000cff101219 */ /* 0x082fe4000001160f */
[----:B------:R-:W-:Y:S02]  /*11d0*/  SHF.R.U32.HI R5, RZ, R12, R5 ;  /* 0x0000000cff057219 */ /* 0x000fe40000011605 */
[----:B------:R-:W-:Y:S02]  /*11e0*/  SHF.R.U32.HI R20, RZ, R7, R20 ;  /* 0x00000007ff147219 */ /* 0x000fe40000011614 */
[----:B------:R-:W-:Y:S01]  /*11f0*/  SEL R5, R164, R5, !P1 ;  /* 0x00000005a4057207 */ /* 0x000fe20004800000 */
[----:B--2---:R-:W-:Y:S01]  /*1200*/  IMAD.HI.U32 R18, R16, R2, RZ ;  /* 0x0000000210127227 */ /* 0x004fe200078e00ff */
[----:B------:R-:W-:-:S02]  /*1210*/  SEL R155, R11, R20, !P2 ;  /* 0x000000140b9b7207 */ /* 0x000fc40005000000 */
[----:B------:R-:W-:Y:S01]  /*1220*/  IADD3 R7, PT, PT, -R5, RZ, RZ ;  /* 0x000000ff05077210 */ /* 0x000fe20007ffe1ff */
[----:B------:R-:W-:Y:S01]  /*1230*/  IMAD.HI.U32 R6, R13, R2, RZ ;  /* 0x000000020d067227 */ /* 0x000fe200078e00ff */
[----:B------:R-:W-:-:S03]  /*1240*/  @P0 SHF.R.U32.HI R16, RZ, R3, R18 ;  /* 0x00000003ff100219 */ /* 0x000fc60000011612 */
[----:B------:R-:W-:Y:S01]  /*1250*/  IMAD R7, R4, R7, R164 ;  /* 0x0000000704077224 */ /* 0x000fe200078e02a4 */
[----:B------:R-:W-:Y:S01]  /*1260*/  @P0 SHF.R.U32.HI R13, RZ, R3, R6 ;  /* 0x00000003ff0d0219 */ /* 0x000fe20000011606 */
[----:B------:R-:W-:-:S04]  /*1270*/  IMAD R16, R16, R9, RZ ;  /* 0x0000000910107224 */ /* 0x000fc800078e02ff */
[----:B------:R-:W-:Y:S01]  /*1280*/  IMAD R6, R13, R9, RZ ;  /* 0x000000090d067224 */ /* 0x000fe200078e02ff */
[----:B------:R-:W-:-:S04]  /*1290*/  ISETP.GE.AND P1, PT, R5, R16, PT ;  /* 0x000000100500720c */ /* 0x000fc80003f26270 */
[----:B------:R-:W-:Y:S01]  /*12a0*/  ISETP.GE.OR P1, PT, R155, R6, P1 ;  /* 0x000000069b00720c */ /* 0x000fe20000f26670 */
[----:B------:R-:W-:-:S05]  /*12b0*/  IMAD.HI.U32 R6, R5, R2, RZ ;  /* 0x0000000205067227 */ /* 0x000fca00078e00ff */
[----:B------:R-:W-:-:S04]  /*12c0*/  SHF.R.U32.HI R6, RZ, R3, R6 ;  /* 0x00000003ff067219 */ /* 0x000fc80000011606 */
[----:B------:R-:W-:-:S03]  /*12d0*/  SEL R6, R5, R6, !P0 ;  /* 0x0000000605067207 */ /* 0x000fc60004000000 */
[----:B------:R-:W-:Y:S01]  /*12e0*/  @!P1 IMAD.HI.U32 R12, R155, R2, RZ ;  /* 0x000000029b0c9227 */ /* 0x000fe200078e00ff */
[----:B------:R-:W-:-:S04]  /*12f0*/  IADD3 R2, PT, PT, -R6, RZ, RZ ;  /* 0x000000ff06027210 */ /* 0x000fc80007ffe1ff */
[----:B------:R-:W-:Y:S01]  /*1300*/  @!P1 SHF.R.U32.HI R12, RZ, R3, R12 ;  /* 0x00000003ff0c9219 */ /* 0x000fe2000001160c */
[----:B------:R-:W-:-:S03]  /*1310*/  IMAD R2, R9, R2, R5 ;  /* 0x0000000209027224 */ /* 0x000fc600078e0205 */
[----:B------:R-:W-:-:S05]  /*1320*/  @!P1 SEL R3, R155, R12, !P0 ;  /* 0x0000000c9b039207 */ /* 0x000fca0004000000 */
[--C-:B------:R-:W-:Y:S02]  /*1330*/  @!P1 IMAD.IADD R6, R6, 0x1, -R3.reuse ;  /* 0x0000000106069824 */ /* 0x100fe400078e0a03 */
[----:B------:R-:W-:Y:S01]  /*1340*/  @!P1 IMAD R3, R2, R13, R3 ;  /* 0x0000000d02039224 */ /* 0x000fe200078e0203 */
[----:B------:R-:W-:Y:S01]  /*1350*/  IADD3 R2, PT, PT, -R155, RZ, RZ ;  /* 0x000000ff9b027210 */ /* 0x000fe20007ffe1ff */
[----:B------:R-:W-:Y:S02]  /*1360*/  @!P1 IMAD R5, R6, R9, R155 ;  /* 0x0000000906059224 */ /* 0x000fe400078e029b */
[----:B------:R-:W-:Y:S02]  /*1370*/  @!P1 IMAD.MOV.U32 R155, RZ, RZ, R3 ;  /* 0x000000ffff9b9224 */ /* 0x000fe400078e0003 */
[----:B------:R-:W-:Y:S02]  /*1380*/  IMAD R2, R14, R2, R11 ;  /* 0x000000020e027224 */ /* 0x000fe400078e020b */
[----:B------:R-:W-:-:S02]  /*1390*/  IMAD R164, R5, R4, R7 ;  /* 0x0000000405a47224 */ /* 0x000fc400078e0207 */
[----:B------:R-:W-:Y:S02]  /*13a0*/  IMAD R155, R155, R14, R2 ;  /* 0x0000000e9b9b7224 */ /* 0x000fe400078e0202 */
.L_x_18:
[----:B------:R-:W-:Y:S05]  /*13b0*/  BRA.U UP3, `(.L_x_19) ;  /* 0x0000000103407547 */ /* 0x000fea000b800000 */
[----:B------:R-:W1:Y:S08]  /*13c0*/  LDC.64 R4, c[0x0][0xb10] ;  /* 0x0002c400ff047b82 */ /* 0x000e700000000a00 */
[----:B------:R-:W2:Y:S08]  /*13d0*/  LDC.64 R2, c[0x0][0xb18] ;  /* 0x0002c600ff027b82 */ /* 0x000eb00000000a00 */
[----:B------:R-:W3:Y:S08]  /*13e0*/  LDC R6, c[0x0][0xb20] ;  /* 0x0002c800ff067b82 */ /* 0x000ef00000000800 */
[----:B------:R-:W4:Y:S01]  /*13f0*/  LDC R12, c[0x0][0xb0c] ;  /* 0x0002c300ff0c7b82 */ /* 0x000f220000000800 */
[----:B-1----:R-:W-:-:S05]  /*1400*/  IMAD.HI.U32 R4, R155, R4, RZ ;  /* 0x000000049b047227 */ /* 0x002fca00078e00ff */
[----:B------:R-:W-:Y:S01]  /*1410*/  SHF.R.U32.HI R4, RZ, R5, R4 ;  /* 0x00000005ff047219 */ /* 0x000fe20000011604 */
[----:B--2---:R-:W-:Y:S01]  /*1420*/  IMAD.HI.U32 R3, R164, R3, RZ ;  /* 0x00000003a4037227 */ /* 0x004fe200078e00ff */
[----:B------:R-:W-:-:S04]  /*1430*/  ISETP.NE.AND P0, PT, R2, 0x1, PT ;  /* 0x000000010200780c */ /* 0x000fc80003f05270 */
[----:B---3--:R-:W-:-:S04]  /*1440*/  SHF.R.U32.HI R3, RZ, R6, R3 ;  /* 0x00000006ff037219 */ /* 0x008fc80000011603 */
[----:B------:R-:W-:Y:S02]  /*1450*/  SEL R3, R164, R3, !P0 ;  /* 0x00000003a4037207 */ /* 0x000fe40004000000 */
[----:B----4-:R-:W-:-:S04]  /*1460*/  ISETP.NE.AND P1, PT, R12, 0x1, PT ;  /* 0x000000010c00780c */ /* 0x010fc80003f25270 */
[----:B------:R-:W-:-:S05]  /*1470*/  SEL R6, R155, R4, !P1 ;  /* 0x000000049b067207 */ /* 0x000fca0004800000 */
[----:B------:R-:W-:Y:S02]  /*1480*/  IMAD.IADD R4, R3, 0x1, -R6 ;  /* 0x0000000103047824 */ /* 0x000fe400078e0a06 */
[----:B------:R-:W-:Y:S02]  /*1490*/  IMAD.IADD R3, R6, 0x1, -R3 ;  /* 0x0000000106037824 */ /* 0x000fe400078e0a03 */
[----:B------:R-:W-:Y:S02]  /*14a0*/  IMAD R155, R4, R12, R155 ;  /* 0x0000000c049b7224 */ /* 0x000fe400078e029b */
[----:B------:R-:W-:Y:S02]  /*14b0*/  IMAD R164, R3, R2, R164 ;  /* 0x0000000203a47224 */ /* 0x000fe400078e02a4 */
.L_x_19:
[----:B------:R-:W-:Y:S05]  /*14c0*/  BRA.U !UP1, `(.L_x_20) ;  /* 0x00000001090c7547 */ /* 0x000fea000b800000 */
[----:B------:R-:W-:Y:S01]  /*14d0*/  UCGABAR_WAIT ;  /* 0x0000000000007dc7 */ /* 0x000fe20008000000 */
[----:B------:R-:W-:Y:S01]  /*14e0*/  CCTL.IVALL ;  /* 0x00000000ff00798f */ /* 0x000fe20002000000 */
[----:B------:R-:W-:Y:S05]  /*14f0*/  BRA `(.L_x_21) ;  /* 0x0000000000047947 */ /* 0x000fea0003800000 */
.L_x_20:
[----:B------:R-:W-:Y:S06]  /*1500*/  BAR.SYNC.DEFER_BLOCKING 0x0 ;  /* 0x0000000000007b1d */ /* 0x000fec0000010000 */
.L_x_21:
[----:B------:R-:W-:Y:S05]  /*1510*/  BRA.U UP2, `(.L_x_22) ;  /* 0x0000001102b47547 */ /* 0x000fea000b800000 */
[----:B------:R-:W1:Y:S01]  /*1520*/  LDCU UR15, c[0x0][0x38c] ;  /* 0x00007180ff0f77ac */ /* 0x000e620008000800 */
[----:B------:R-:W2:Y:S01]  /*1530*/  LDC R9, c[0x0][0x370] ;  /* 0x0000dc00ff097b82 */ /* 0x000ea20000000800 */
[C---:B------:R-:W-:Y:S01]  /*1540*/  IMAD.SHL.U32 R17, R11.reuse, 0x20, RZ ;  /* 0x000000200b117824 */ /* 0x040fe200078e00ff */
[----:B------:R-:W-:Y:S01]  /*1550*/  PLOP3.LUT P1, PT, PT, PT, UP5, 0x80, 0x8 ;  /* 0x000000000008781c */ /* 0x000fe20003f2f058 */
[----:B------:R-:W-:Y:S01]  /*1560*/  UISETP.NE.AND UP1, UPT, UR10, URZ, UPT ;  /* 0x000000ff0a00728c */ /* 0x000fe2000bf25270 */
[----:B------:R-:W-:Y:S01]  /*1570*/  ISETP.NE.AND P4, PT, R10, RZ, P5 ;  /* 0x000000ff0a00720c */ /* 0x000fe20002f85270 */
[----:B------:R-:W-:Y:S01]  /*1580*/  IMAD.SHL.U32 R16, R11, 0x80, RZ ;  /* 0x000000800b107824 */ /* 0x000fe200078e00ff */
[----:B------:R-:W-:Y:S01]  /*1590*/  PLOP3.LUT P1, PT, P1, PT, PT, 0x8, 0x80 ;  /* 0x000000000080781c */ /* 0x000fe20000f2e170 */
[----:B------:R-:W-:Y:S01]  /*15a0*/  IMAD.MOV.U32 R15, RZ, RZ, 0x1 ;  /* 0x00000001ff0f7424 */ /* 0x000fe200078e00ff */
[----:B------:R-:W3:Y:S01]  /*15b0*/  LDC R0, c[0x0][0x374] ;  /* 0x0000dd00ff007b82 */ /* 0x000ee20000000800 */
[----:B------:R-:W-:Y:S01]  /*15c0*/  IMAD.MOV.U32 R14, RZ, RZ, RZ ;  /* 0x000000ffff0e7224 */ /* 0x000fe200078e00ff */
[----:B------:R-:W-:Y:S01]  /*15d0*/  CS2R R12, SRZ ;  /* 0x00000000000c7805 */ /* 0x000fe2000001ff00 */
[----:B------:R-:W-:Y:S01]  /*15e0*/  IMAD.MOV.U32 R10, RZ, RZ, 0x1 ;  /* 0x00000001ff0a7424 */ /* 0x000fe200078e00ff */
[----:B------:R-:W-:Y:S01]  /*15f0*/  LOP3.LUT R17, R17, 0x20, RZ, 0xc0, !PT ;  /* 0x0000002011117812 */ /* 0x000fe200078ec0ff */
[----:B------:R-:W4:Y:S01]  /*1600*/  LDCU.64 UR24, c[0x0][0x348] ;  /* 0x00006900ff1877ac */ /* 0x000f220008000a00 */
[----:B-1----:R-:W-:-:S02]  /*1610*/  UIADD3 UR4, UPT, UPT, UR15, 0x3f, URZ ;  /* 0x0000003f0f047890 */ /* 0x002fc4000fffe0ff */
[----:B------:R-:W-:Y:S02]  /*1620*/  USEL UR7, UR7, 0x2, UP1 ;  /* 0x0000000207077887 */ /* 0x000fe40008800000 */
[----:B------:R-:W-:Y:S01]  /*1630*/  USHF.R.S32.HI UR22, URZ, 0x1f, UR4 ;  /* 0x0000001fff167899 */ /* 0x000fe20008011404 */
[----:B------:R-:W-:-:S03]  /*1640*/  UMOV UR13, URZ ;  /* 0x000000ff000d7c82 */ /* 0x000fc60008000000 */
[----:B------:R-:W-:Y:S02]  /*1650*/  ULEA.HI UR22, UR22, UR4, URZ, 0x6 ;  /* 0x0000000416167291 */ /* 0x000fe4000f8f30ff */
[----:B------:R-:W-:Y:S02]  /*1660*/  UIADD3 UR4, UPT, UPT, UR15, -0x1, URZ ;  /* 0xffffffff0f047890 */ /* 0x000fe4000fffe0ff */
[----:B------:R-:W-:Y:S02]  /*1670*/  USHF.R.S32.HI UR22, URZ, 0x6, UR22 ;  /* 0x00000006ff167899 */ /* 0x000fe40008011416 */
[----:B------:R-:W-:Y:S02]  /*1680*/  UISETP.GE.U32.AND UP2, UPT, UR4, -0x7f, UPT ;  /* 0xffffff810400788c */ /* 0x000fe4000bf46070 */
[----:B------:R-:W-:Y:S02]  /*1690*/  UISETP.LT.U32.AND UP0, UPT, UR22, 0x4, UPT ;  /* 0x000000041600788c */ /* 0x000fe4000bf01070 */
[----:B------:R-:W-:-:S02]  /*16a0*/  UIADD3 UR15, UPT, UPT, UR15, 0x7e, URZ ;  /* 0x0000007e0f0f7890 */ /* 0x000fc4000fffe0ff */
[----:B------:R-:W-:-:S04]  /*16b0*/  USEL UR21, UR22, 0x4, UP0 ;  /* 0x0000000416157887 */ /* 0x000fc80008000000 */
[----:B------:R-:W-:Y:S02]  /*16c0*/  UIADD3 UR6, UPT, UPT, UR21, -0x1, URZ ;  /* 0xffffffff15067890 */ /* 0x000fe4000fffe0ff */
[----:B------:R-:W-:Y:S02]  /*16d0*/  @UP2 UIADD3 UR6, UPT, UPT, UR21, URZ, URZ ;  /* 0x000000ff15062290 */ /* 0x000fe4000fffe0ff */
[----:B------:R-:W-:Y:S02]  /*16e0*/  UIADD3 UR14, UPT, UPT, UR22, -UR21, URZ ;  /* 0x80000015160e7290 */ /* 0x000fe4000fffe0ff */
[----:B------:R-:W-:Y:S02]  /*16f0*/  UIADD3 UR5, UPT, UPT, UR6, 0x1, URZ ;  /* 0x0000000106057890 */ /* 0x000fe4000fffe0ff */
[----:B--2-4-:R-:W-:-:S12]  /*1700*/  UIADD3 UR6, UPT, UPT, -UR6, URZ, URZ ;  /* 0x000000ff06067290 */ /* 0x014fd8000fffe1ff */
.L_x_42:
[----:B------:R-:W-:Y:S01]  /*1710*/  UISETP.NE.AND UP0, UPT, UR37, URZ, UPT ;  /* 0x000000ff2500728c */ /* 0x000fe2000bf05270 */
[----:B------:R-:W1:Y:S08]  /*1720*/  S2UR UR37, SR_CgaCtaId ;  /* 0x00000000002579c3 */ /* 0x000e700000008800 */
[----:B------:R-:W-:Y:S05]  /*1730*/  BRA.U UP0, `(.L_x_23) ;  /* 0x0000000100347547 */ /* 0x000fea000b800000 */
[----:B------:R-:W2:Y:S01]  /*1740*/  S2R R2, SR_CgaCtaId ;  /* 0x0000000000027919 */ /* 0x000ea20000008800 */
[----:B------:R-:W-:-:S04]  /*1750*/  MOV R3, 0x400 ;  /* 0x0000040000037802 */ /* 0x000fc80000000f00 */
[----:B--2---:R-:W-:Y:S02]  /*1760*/  LEA R3, R2, R3, 0x18 ;  /* 0x0000000302037211 */ /* 0x004fe400078ec0ff */
[----:B------:R-:W-:-:S03]  /*1770*/  SHF.L.U32 R2, R10, 0x1f, RZ ;  /* 0x0000001f0a027819 */ /* 0x000fc600000006ff */
[----:B------:R-:W-:-:S04]  /*1780*/  IMAD R3, R12, 0x8, R3 ;  /* 0x000000080c037824 */ /* 0x000fc800078e0203 */
[----:B------:R-:W2:Y:S02]  /*1790*/  SYNCS.PHASECHK.TRANS64.TRYWAIT P0, [R3+URZ+0xd0], R2 ;  /* 0x0000d002030075a7 */ /* 0x000ea400080011ff */
[----:B--2---:R-:W-:Y:S05]  /*17a0*/  @!P0 BRA `(.L_x_24) ;  /* 0x0000005800188947 */ /* 0x004fea0003800000 */
.L_x_113:
[----:B------:R-:W-:Y:S01]  /*17b0*/  VIADD R12, R12, 0x1 ;  /* 0x000000010c0c7836 */ /* 0x000fe20000000000 */
[----:B------:R2:W-:Y:S04]  /*17c0*/  SYNCS.ARRIVE.TRANS64.A1T0 RZ, [R3+URZ+0xc0], RZ ;  /* 0x0000c0ff03ff79a7 */ /* 0x0005e800081000ff */
[----:B------:R-:W-:-:S04]  /*17d0*/  ISETP.NE.AND P0, PT, R12, 0x2, PT ;  /* 0x000000020c00780c */ /* 0x000fc80003f05270 */
[----:B------:R-:W-:Y:S02]  /*17e0*/  SEL R12, R12, RZ, P0 ;  /* 0x000000ff0c0c7207 */ /* 0x000fe40000000000 */
[----:B--2---:R-:W-:-:S04]  /*17f0*/  SEL R3, RZ, 0x1, P0 ;  /* 0x00000001ff037807 */ /* 0x004fc80000000000 */
[----:B------:R-:W-:-:S07]  /*1800*/  LOP3.LUT R10, R10, R3, RZ, 0x3c, !PT ;  /* 0x000000030a0a7212 */ /* 0x000fce00078e3cff */
.L_x_23:
[----:B------:R-:W-:Y:S01]  /*1810*/  UMOV UR4, 0x400 ;  /* 0x0000040000047882 */ /* 0x000fe20000000000 */
[----:B------:R-:W-:Y:S01]  /*1820*/  LEA.HI R3, R155, R155, RZ, 0x1 ;  /* 0x0000009b9b037211 */ /* 0x000fe200078f08ff */
[----:B-1----:R-:W-:Y:S01]  /*1830*/  ULEA UR4, UR37, UR4, 0x18 ;  /* 0x0000000425047291 */ /* 0x002fe2000f8ec0ff */
[----:B------:R-:W-:Y:S01]  /*1840*/  SHF.L.U32 R2, R15, 0x1f, RZ ;  /* 0x0000001f0f027819 */ /* 0x000fe200000006ff */
[----:B------:R-:W-:Y:S01]  /*1850*/  UISETP.GE.U32.AND UP0, UPT, UR15, 0x7f, UPT ;  /* 0x0000007f0f00788c */ /* 0x000fe2000bf06070 */
[----:B------:R-:W-:Y:S01]  /*1860*/  R2UR UR35, R16 ;  /* 0x00000000102372ca */ /* 0x000fe200000e0000 */
[----:B------:R-:W-:Y:S01]  /*1870*/  ULEA UR8, UR13, UR4, 0x3 ;  /* 0x000000040d087291 */ /* 0x000fe2000f8e18ff */
[----:B------:R-:W-:Y:S01]  /*1880*/  IMAD.SHL.U32 R3, R3, 0x80, RZ ;  /* 0x0000008003037824 */ /* 0x000fe200078e00ff */
[----:B------:R-:W-:Y:S01]  /*1890*/  R2UR UR11, R17 ;  /* 0x00000000110b72ca */ /* 0x000fe200000e0000 */
[----:B------:R-:W-:-:S03]  /*18a0*/  UMOV UR23, URZ ;  /* 0x000000ff00177c82 */ /* 0x000fc60008000000 */
[----:B------:R-:W-:-:S03]  /*18b0*/  LOP3.LUT R3, R3, 0xffffff00, RZ, 0xc0, !PT ;  /* 0xffffff0003037812 */ /* 0x000fc600078ec0ff */
[----:B------:R1:W2:Y:S01]  /*18c0*/  SYNCS.PHASECHK.TRANS64.TRYWAIT P0, [UR8+0x20], R2 ;  /* 0x00002002ff0075a7 */ /* 0x0002a20008001108 */
[----:B------:R-:W-:Y:S02]  /*18d0*/  R2UR UR9, R3 ;  /* 0x00000000030972ca */ /* 0x000fe400000e0000 */
[----:B------:R-:W-:-:S11]  /*18e0*/  R2UR UR8, R164 ;  /* 0x00000000a40872ca */ /* 0x000fd600000e0000 */
[----:B------:R-:W-:Y:S02]  /*18f0*/  ULOP3.LUT UR35, UR9, 0x80, UR35, 0xf8, !UPT ;  /* 0x0000008009237892 */ /* 0x000fe4000f8ef823 */
[----:B------:R-:W-:Y:S01]  /*1900*/  ULEA UR11, UR8, UR11, 0x6 ;  /* 0x0000000b080b7291 */ /* 0x000fe2000f8e30ff */
[----:B------:R-:W-:Y:S11]  /*1910*/  BRA.U !UP0, `(.L_x_25) ;  /* 0x0000000108c07547 */ /* 0x000ff6000b800000 */
[----:B------:R-:W-:Y:S01]  /*1920*/  UMOV UR16, UR6 ;  /* 0x0000000600107c82 */ /* 0x000fe20008000000 */
[----:B------:R-:W-:Y:S01]  /*1930*/  UMOV UR17, UR13 ;  /* 0x0000000d00117c82 */ /* 0x000fe20008000000 */
[----:B------:R-:W-:-:S05]  /*1940*/  UMOV UR34, URZ ;  /* 0x000000ff00227c82 */ /* 0x000fca0008000000 */
.L_x_31:
[----:B------:R-:W-:Y:S01]  /*1950*/  ULEA UR33, UR17, UR4, 0x3 ;  /* 0x0000000411217291 */ /* 0x000fe2000f8e18ff */
[----:B------:R-:W-:Y:S01]  /*1960*/  @P5 MOV R3, 0x5000 ;  /* 0x0000500000035802 */ /* 0x000fe20000000f00 */
[----:B-12-4-:R-:W-:Y:S10]  /*1970*/  @P0 BRA `(.L_x_26) ;  /* 0x00000000000c0947 */ /* 0x016ff40003800000 */
[----:B------:R-:W-:-:S04]  /*1980*/  SHF.L.U32 R5, R15, 0x1f, RZ ;  /* 0x0000001f0f057819 */ /* 0x000fc800000006ff */
[----:B------:R-:W2:Y:S02]  /*1990*/  SYNCS.PHASECHK.TRANS64.TRYWAIT P0, [UR33+0x20], R5 ;  /* 0x00002005ff0075a7 */ /* 0x000ea40008001121 */
[----:B--2---:R-:W-:Y:S05]  /*19a0*/  @!P0 BRA `(.L_x_27) ;  /* 0x0000005400ac8947 */ /* 0x004fea0003800000 */
.L_x_26:
[----:B------:R2:W-:Y:S01]  /*19b0*/  @P5 SYNCS.ARRIVE.TRANS64 RZ, [UR33], R3 ;  /* 0x00000003ffff59a7 */ /* 0x0005e20008000021 */
[----:B------:R-:W-:Y:S02]  /*19c0*/  ULOP3.LUT UR8, UR7, 0x2, URZ, 0xfc, !UPT ;  /* 0x0000000207087892 */ /* 0x000fe4000f8efcff */
[----:B------:R-:W-:Y:S02]  /*19d0*/  UIADD3 UR16, UPT, UPT, UR16, 0x1, URZ ;  /* 0x0000000110107890 */ /* 0x000fe4000fffe0ff */
[----:B------:R-:W-:Y:S02]  /*19e0*/  UISETP.NE.AND UP0, UPT, UR8, 0x2, UPT ;  /* 0x000000020800788c */ /* 0x000fe4000bf05270 */
[----:B------:R-:W-:-:S07]  /*19f0*/  UISETP.NE.AND UP2, UPT, UR16, 0x1, UPT ;  /* 0x000000011000788c */ /* 0x000fce000bf45270 */
[----:B------:R-:W-:Y:S05]  /*1a00*/  BRA.U UP0, `(.L_x_28) ;  /* 0x0000000100047547 */ /* 0x000fea000b800000 */
[----:B------:R-:W-:Y:S05]  /*1a10*/  BPT.TRAP 0x1 ;  /* 0x000000040000795c */ /* 0x000fea0000300000 */
.L_x_28:
[----:B------:R-:W-:Y:S04]  /*1a20*/  BSSY.RECONVERGENT B0, `(.L_x_29) ;  /* 0x0000003000007945 */ /* 0x000fe80003800200 */
[----:B------:R-:W-:Y:S05]  /*1a30*/  @!P4 BRA `(.L_x_30) ;  /* 0x000000000004c947 */ /* 0x000fea0003800000 */
[----:B------:R-:W-:Y:S05]  /*1a40*/  BPT.TRAP 0x1 ;  /* 0x000000040000795c */ /* 0x000fea0000300000 */
.L_x_30:
[----:B------:R-:W-:Y:S05]  /*1a50*/  BSYNC.RECONVERGENT B0 ;  /* 0x0000000000007941 */ /* 0x000fea0003800200 */
.L_x_29:
[----:B------:R-:W-:Y:S02]  /*1a60*/  UIADD3 UR13, UPT, UPT, UR17, 0x1, URZ ;  /* 0x00000001110d7890 */ /* 0x000fe4000fffe0ff */
[----:B------:R-:W-:Y:S02]  /*1a70*/  ULEA UR32, UR17, UR4, 0xd ;  /* 0x0000000411207291 */ /* 0x000fe4000f8e68ff */
[----:B------:R-:W-:Y:S02]  /*1a80*/  UISETP.NE.AND UP0, UPT, UR13, 0x4, UPT ;  /* 0x000000040d00788c */ /* 0x000fe4000bf05270 */
[----:B------:R-:W-:Y:S02]  /*1a90*/  UIADD3 UR28, UP1, UPT, UR24, 0x80, URZ ;  /* 0x00000080181c7890 */ /* 0x000fe4000ff3e0ff */
[----:B------:R-:W-:Y:S02]  /*1aa0*/  USEL UR9, URZ, 0x1, UP0 ;  /* 0x00000001ff097887 */ /* 0x000fe40008000000 */
[----:B------:R-:W-:-:S02]  /*1ab0*/  USEL UR13, UR13, URZ, UP0 ;  /* 0x000000ff0d0d7287 */ /* 0x000fc40008000000 */
[----:B------:R-:W-:Y:S02]  /*1ac0*/  UIADD3 UR26, UP0, UPT, UR24, 0x180, URZ ;  /* 0x00000180181a7890 */ /* 0x000fe4000ff1e0ff */
[----:B------:R-:W-:Y:S01]  /*1ad0*/  ULEA UR8, UR13, UR4, 0x3 ;  /* 0x000000040d087291 */ /* 0x000fe2000f8e18ff */
[----:B------:R-:W-:Y:S01]  /*1ae0*/  LOP3.LUT R15, R15, UR9, RZ, 0x3c, !PT ;  /* 0x000000090f0f7c12 */ /* 0x000fe2000f8e3cff */
[----:B------:R-:W-:Y:S02]  /*1af0*/  ULOP3.LUT UR33, UR33, 0xfefffff8, URZ, 0xc0, !UPT ;  /* 0xfefffff821217892 */ /* 0x000fe4000f8ec0ff */
[----:B------:R-:W-:Y:S01]  /*1b00*/  UIADD3.X UR29, UPT, UPT, URZ, UR25, URZ, UP1, !UPT ;  /* 0x00000019ff1d7290 */ /* 0x000fe20008ffe4ff */
[----:B-1----:R-:W-:Y:S01]  /*1b10*/  SHF.L.U32 R2, R15, 0x1f, RZ ;  /* 0x0000001f0f027819 */ /* 0x002fe200000006ff */
[----:B------:R-:W-:Y:S02]  /*1b20*/  UIADD3 UR32, UPT, UPT, UR32, 0x4400, URZ ;  /* 0x0000440020207890 */ /* 0x000fe4000fffe0ff */
[----:B------:R-:W-:Y:S01]  /*1b30*/  UIADD3.X UR27, UPT, UPT, URZ, UR25, URZ, UP0, !UPT ;  /* 0x00000019ff1b7290 */ /* 0x000fe200087fe4ff */
[----:B------:R4:W1:Y:S01]  /*1b40*/  SYNCS.PHASECHK.TRANS64.TRYWAIT P0, [UR8+0x20], R2 ;  /* 0x00002002ff0075a7 */ /* 0x0008620008001108 */
[----:B------:R-:W-:Y:S01]  /*1b50*/  ULEA UR8, UR17, UR4, 0xb ;  /* 0x0000000411087291 */ /* 0x000fe2000f8e58ff */
[----:B------:R-:W-:Y:S01]  /*1b60*/  UMOV UR18, 0x0 ;  /* 0x0000000000127882 */ /* 0x000fe20000000000 */
[----:B------:R-:W-:-:S02]  /*1b70*/  UMOV UR19, 0x10000000 ;  /* 0x1000000000137882 */ /* 0x000fc40000000000 */
[----:B------:R-:W-:Y:S01]  /*1b80*/  UIADD3 UR8, UPT, UPT, UR8, 0xc400, URZ ;  /* 0x0000c40008087890 */ /* 0x000fe2000fffe0ff */
[----:B------:R2:W-:Y:S01]  /*1b90*/  UTMALDG.3D.2CTA [UR32], [UR28], desc[UR18] ;  /* 0x000012201c0075b4 */ /* 0x0005e20008211000 */
[----:B------:R-:W-:Y:S01]  /*1ba0*/  UMOV UR10, UR34 ;  /* 0x00000022000a7c82 */ /* 0x000fe20008000000 */
[----:B------:R-:W-:Y:S01]  /*1bb0*/  UMOV UR12, UR36 ;  /* 0x00000024000c7c82 */ /* 0x000fe20008000000 */
[----:B------:R-:W-:Y:S01]  /*1bc0*/  UMOV UR9, UR33 ;  /* 0x0000002100097c82 */ /* 0x000fe20008000000 */
[----:B------:R-:W-:Y:S01]  /*1bd0*/  UMOV UR23, UR5 ;  /* 0x0000000500177c82 */ /* 0x000fe20008000000 */
[----:B------:R-:W-:-:S03]  /*1be0*/  UMOV UR17, UR13 ;  /* 0x0000000d00117c82 */ /* 0x000fc60008000000 */
[----:B------:R4:W-:Y:S01]  /*1bf0*/  UTMALDG.3D.2CTA [UR8], [UR26], desc[UR18] ;  /* 0x000012081a0075b4 */ /* 0x0009e20008211000 */
[----:B--2---:R-:W-:Y:S01]  /*1c00*/  UIADD3 UR34, UPT, UPT, UR34, 0x40, URZ ;  /* 0x0000004022227890 */ /* 0x004fe2000fffe0ff */
[----:B------:R-:W-:Y:S11]  /*1c10*/  BRA.U UP2, `(.L_x_31) ;  /* 0xfffffffd024c7547 */ /* 0x000ff6000b83ffff */
.L_x_25:
[----:B----4-:R-:W-:Y:S01]  /*1c20*/  ULEA UR8, UR13, UR4, 0x3 ;  /* 0x000000040d087291 */ /* 0x010fe2000f8e18ff */
[----:B-1----:R-:W-:Y:S01]  /*1c30*/  SHF.L.U32 R2, R15, 0x1f, RZ ;  /* 0x0000001f0f027819 */ /* 0x002fe200000006ff */
[----:B------:R-:W-:Y:S01]  /*1c40*/  @!P1 SYNCS.ARRIVE.TRANS64.A1T0 RZ, [UR4+0x58], RZ ;  /* 0x000058ffffff99a7 */ /* 0x000fe20008100004 */
[----:B------:R-:W-:-:S06]  /*1c50*/  UISETP.GT.AND UP0, UPT, UR22, UR21, UPT ;  /* 0x000000151600728c */ /* 0x000fcc000bf04270 */
[----:B--2---:R1:W2:Y:S03]  /*1c60*/  SYNCS.PHASECHK.TRANS64.TRYWAIT P0, [UR8+0x20], R2 ;  /* 0x00002002ff0075a7 */ /* 0x0042a60008001108 */
[----:B------:R-:W-:Y:S05]  /*1c70*/  BRA.U !UP0, `(.L_x_32) ;  /* 0x0000000108c07547 */ /* 0x000fea000b800000 */
[----:B------:R-:W-:Y:S01]  /*1c80*/  UIADD3 UR26, UPT, UPT, UR14, UR23, URZ ;  /* 0x000000170e1a7290 */ /* 0x000fe2000fffe0ff */
[----:B------:R-:W-:-:S11]  /*1c90*/  UMOV UR27, UR13 ;  /* 0x0000000d001b7c82 */ /* 0x000fd60008000000 */
.L_x_38:
[----:B------:R-:W-:Y:S01]  /*1ca0*/  ULEA UR17, UR27, UR4, 0x3 ;  /* 0x000000041b117291 */ /* 0x000fe2000f8e18ff */
[----:B--2---:R-:W-:Y:S01]  /*1cb0*/  @P5 MOV R3, 0x5000 ;  /* 0x0000500000035802 */ /* 0x004fe20000000f00 */
[----:B-12---:R-:W-:Y:S10]  /*1cc0*/  @P0 BRA `(.L_x_33) ;  /* 0x00000000000c0947 */ /* 0x006ff40003800000 */
[----:B------:R-:W-:-:S04]  /*1cd0*/  SHF.L.U32 R5, R15, 0x1f, RZ ;  /* 0x0000001f0f057819 */ /* 0x000fc800000006ff */
[----:B------:R-:W2:Y:S02]  /*1ce0*/  SYNCS.PHASECHK.TRANS64.TRYWAIT P0, [UR17+0x20], R5 ;  /* 0x00002005ff0075a7 */ /* 0x000ea40008001111 */
[----:B--2---:R-:W-:Y:S05]  /*1cf0*/  @!P0 BRA `(.L_x_34) ;  /* 0x0000005000f08947 */ /* 0x004fea0003800000 */
.L_x_33:
[----:B------:R2:W-:Y:S01]  /*1d00*/  @P5 SYNCS.ARRIVE.TRANS64 RZ, [UR17], R3 ;  /* 0x00000003ffff59a7 */ /* 0x0005e20008000011 */
[----:B------:R-:W-:-:S04]  /*1d10*/  ULOP3.LUT UR8, UR7, 0x2, URZ, 0xfc, !UPT ;  /* 0x0000000207087892 */ /* 0x000fc8000f8efcff */
[----:B------:R-:W-:-:S09]  /*1d20*/  UISETP.NE.AND UP0, UPT, UR8, 0x2, UPT ;  /* 0x000000020800788c */ /* 0x000fd2000bf05270 */
[----:B------:R-:W-:Y:S05]  /*1d30*/  BRA.U UP0, `(.L_x_35) ;  /* 0x0000000100047547 */ /* 0x000fea000b800000 */
[----:B------:R-:W-:Y:S05]  /*1d40*/  BPT.TRAP 0x1 ;  /* 0x000000040000795c */ /* 0x000fea0000300000 */
.L_x_35:
[----:B------:R-:W-:Y:S04]  /*1d50*/  BSSY.RECONVERGENT B0, `(.L_x_36) ;  /* 0x0000003000007945 */ /* 0x000fe80003800200 */
[----:B------:R-:W-:Y:S05]  /*1d60*/  @!P4 BRA `(.L_x_37) ;  /* 0x000000000004c947 */ /* 0x000fea0003800000 */
[----:B------:R-:W-:Y:S05]  /*1d70*/  BPT.TRAP 0x1 ;  /* 0x000000040000795c */ /* 0x000fea0000300000 */
.L_x_37:
[----:B------:R-:W-:Y:S05]  /*1d80*/  BSYNC.RECONVERGENT B0 ;  /* 0x0000000000007941 */ /* 0x000fea0003800200 */
.L_x_36:
        /* <DEDUP_REMOVED lines=9> */
[----:B------:R-:W-:Y:S02]  /*1e20*/  USHF.L.U32 UR18, UR23, 0x6, URZ ;  /* 0x0000000617127899 */ /* 0x000fe400080006ff */
[----:B------:R-:W-:Y:S01]  /*1e30*/  ULOP3.LUT UR17, UR17, 0xfefffff8, URZ, 0xc0, !UPT ;  /* 0xfefffff811117892 */ /* 0x000fe2000f8ec0ff */
[----:B-1----:R-:W-:Y:S01]  /*1e40*/  SHF.L.U32 R2, R15, 0x1f, RZ ;  /* 0x0000001f0f027819 */ /* 0x002fe200000006ff */
[----:B------:R-:W-:Y:S02]  /*1e50*/  UIADD3 UR16, UPT, UPT, UR16, 0x4400, URZ ;  /* 0x0000440010107890 */ /* 0x000fe4000fffe0ff */
[----:B------:R-:W-:Y:S01]  /*1e60*/  UIADD3.X UR33, UPT, UPT, URZ, UR25, URZ, UP1, !UPT ;  /* 0x00000019ff217290 */ /* 0x000fe20008ffe4ff */
[----:B------:R4:W1:Y:S01]  /*1e70*/  SYNCS.PHASECHK.TRANS64.TRYWAIT P0, [UR8+0x20], R2 ;  /* 0x00002002ff0075a7 */ /* 0x0008620008001108 */
[----:B------:R-:W-:-:S02]  /*1e80*/  ULEA UR8, UR27, UR4, 0xb ;  /* 0x000000041b087291 */ /* 0x000fc4000f8e58ff */
[----:B------:R-:W-:Y:S02]  /*1e90*/  UIADD3.X UR31, UPT, UPT, URZ, UR25, URZ, UP0, !UPT ;  /* 0x00000019ff1f7290 */ /* 0x000fe400087fe4ff */
[----:B------:R-:W-:Y:S01]  /*1ea0*/  UIADD3 UR8, UPT, UPT, UR8, 0xc400, URZ ;  /* 0x0000c40008087890 */ /* 0x000fe2000fffe0ff */
[----:B------:R-:W-:Y:S01]  /*1eb0*/  UMOV UR28, 0x0 ;  /* 0x00000000001c7882 */ /* 0x000fe20000000000 */
[----:B------:R-:W-:Y:S01]  /*1ec0*/  UMOV UR29, 0x10000000 ;  /* 0x10000000001d7882 */ /* 0x000fe20000000000 */
[----:B------:R-:W-:Y:S01]  /*1ed0*/  UMOV UR19, UR35 ;  /* 0x0000002300137c82 */ /* 0x000fe20008000000 */
[----:B------:R-:W-:Y:S01]  /*1ee0*/  UMOV UR20, UR36 ;  /* 0x0000002400147c82 */ /* 0x000fe20008000000 */
[----:B------:R-:W-:Y:S01]  /*1ef0*/  UMOV UR12, UR36 ;  /* 0x00000024000c7c82 */ /* 0x000fe20008000000 */
[----:B------:R-:W-:Y:S01]  /*1f00*/  UMOV UR9, UR17 ;  /* 0x0000001100097c82 */ /* 0x000fe20008000000 */
[----:B------:R-:W-:Y:S01]  /*1f10*/  UMOV UR10, UR18 ;  /* 0x00000012000a7c82 */ /* 0x000fe20008000000 */
[----:B------:R4:W-:Y:S01]  /*1f20*/  UTMALDG.3D.2CTA [UR16], [UR32], desc[UR28] ;  /* 0x00001c10200075b4 */ /* 0x0009e20008211000 */
[----:B------:R-:W-:Y:S01]  /*1f30*/  UIADD3 UR23, UPT, UPT, UR23, 0x1, URZ ;  /* 0x0000000117177890 */ /* 0x000fe2000fffe0ff */
[----:B------:R-:W-:-:S03]  /*1f40*/  UMOV UR27, UR13 ;  /* 0x0000000d001b7c82 */ /* 0x000fc60008000000 */
[----:B------:R-:W-:Y:S01]  /*1f50*/  UISETP.NE.AND UP0, UPT, UR23, UR26, UPT ;  /* 0x0000001a1700728c */ /* 0x000fe2000bf05270 */
[----:B------:R4:W-:Y:S08]  /*1f60*/  UTMALDG.3D.2CTA [UR8], [UR30], desc[UR28] ;  /* 0x00001c081e0075b4 */ /* 0x0009f00008211000 */
[----:B----4-:R-:W-:Y:S05]  /*1f70*/  BRA.U UP0, `(.L_x_38) ;  /* 0xfffffffd00487547 */ /* 0x010fea000b83ffff */
.L_x_32:
[C---:B-1----:R-:W-:Y:S01]  /*1f80*/  LEA R2, R14.reuse, UR4, 0x3 ;  /* 0x000000040e027c11 */ /* 0x042fe2000f8e18ff */
[----:B------:R-:W-:Y:S01]  /*1f90*/  NOP ;  /* 0x0000000000007918 */ /* 0x000fe20000000000 */
[----:B--2---:R-:W-:Y:S02]  /*1fa0*/  SHF.L.U32 R3, R13, 0x1f, RZ ;  /* 0x0000001f0d037819 */ /* 0x004fe400000006ff */
[----:B------:R-:W-:Y:S02]  /*1fb0*/  LEA R4, R14, UR4, 0x4 ;  /* 0x000000040e047c11 */ /* 0x000fe4000f8e20ff */
[----:B------:R-:W1:Y:S02]  /*1fc0*/  SYNCS.PHASECHK.TRANS64.TRYWAIT P0, [R2+URZ+0x60], R3 ;  /* 0x00006003020075a7 */ /* 0x000e6400080011ff */
[----:B-1----:R-:W-:Y:S05]  /*1fd0*/  @!P0 BRA `(.L_x_39) ;  /* 0x0000005000508947 */ /* 0x002fea0003800000 */
.L_x_116:
[----:B------:R-:W2:Y:S01]  /*1fe0*/  LDS.128 R4, [R4+0xf0] ;  /* 0x0000f00004047984 */ /* 0x000ea20000000c00 */
[----:B------:R-:W-:Y:S01]  /*1ff0*/  ISETP.GE.AND P0, PT, R72, 0x1, PT ;  /* 0x000000014800780c */ /* 0x000fe20003f06270 */
[----:B-1----:R-:W-:Y:S01]  /*2000*/  VIADD R2, R2, 0x70 ;  /* 0x0000007002027836 */ /* 0x002fe20000000000 */
[----:B------:R-:W-:Y:S01]  /*2010*/  @!PT LDS RZ, [RZ] ;  /* 0x00000000fffff984 */ /* 0x000fe20000000800 */
[----:B------:R-:W-:Y:S01]  /*2020*/  @!PT LDS RZ, [RZ] ;  /* 0x00000000fffff984 */ /* 0x000fe20000000800 */
[----:B------:R-:W-:Y:S01]  /*2030*/  @!PT LDS RZ, [RZ] ;  /* 0x00000000fffff984 */ /* 0x000fe20000000800 */
[----:B------:R-:W-:Y:S01]  /*2040*/  @!PT LDS RZ, [RZ] ;  /* 0x00000000fffff984 */ /* 0x000fe20000000800 */
[----:B------:R1:W-:Y:S06]  /*2050*/  MEMBAR.ALL.CTA ;  /* 0x0000000000007992 */ /* 0x0003ec0000008000 */
[----:B-1----:R-:W1:Y:S01]  /*2060*/  FENCE.VIEW.ASYNC.S ;  /* 0x00000000000073c6 */ /* 0x002e620000000000 */
[----:B------:R-:W-:-:S04]  /*2070*/  PRMT R2, RZ, 0x654, R2 ;  /* 0x00000654ff027816 */ /* 0x000fc80000000002 */
[----:B-1----:R1:W-:Y:S01]  /*2080*/  SYNCS.ARRIVE.TRANS64.RED.A1T0 RZ, [R2+URZ], RZ ;  /* 0x000000ff02ff79a7 */ /* 0x0023e200081004ff */
[----:B--2---:R-:W-:-:S13]  /*2090*/  LOP3.LUT P2, RZ, R6, 0x1, RZ, 0xc0, !PT ;  /* 0x0000000106ff7812 */ /* 0x004fda000784c0ff */
[----:B------:R-:W-:Y:S01]  /*20a0*/  @P2 SHF.R.U32.HI R3, RZ, 0x10, R5 ;  /* 0x00000010ff032819 */ /* 0x000fe20000011605 */
[----:B------:R-:W-:Y:S01]  /*20b0*/  VOTEU.ANY UP0, P2 ;  /* 0x0000000000ff7886 */ /* 0x000fe20001000100 */
[----:B------:R-:W-:Y:S02]  /*20c0*/  @P2 MOV R11, R4 ;  /* 0x00000004000b2202 */ /* 0x000fe40000000f00 */
[----:B------:R-:W-:Y:S02]  /*20d0*/  @P2 R2UR.BROADCAST UR8, R3 ;  /* 0x00000000030822ca */ /* 0x000fe400008e0000 */
[----:B------:R-:W-:-:S11]  /*20e0*/  @P2 LOP3.LUT R8, R5, 0xffff, RZ, 0xc0, !PT ;  /* 0x0000ffff05082812 */ /* 0x000fd600078ec0ff */
[----:B------:R-:W-:Y:S01]  /*20f0*/  @UP0 UMOV UR36, UR8 ;  /* 0x0000000800240c82 */ /* 0x000fe20008000000 */
[----:B-1----:R-:W-:Y:S05]  /*2100*/  @!P0 BRA `(.L_x_40) ;  /* 0x0000000000b88947 */ /* 0x002fea0003800000 */
[----:B------:R-:W3:Y:S01]  /*2110*/  LDC.64 R4, c[0x0][0xb18] ;  /* 0x0002c600ff047b82 */ /* 0x000ee20000000a00 */
[----:B------:R-:W-:-:S07]  /*2120*/  ISETP.NE.AND P3, PT, R72, 0x1, PT ;  /* 0x000000014800780c */ /* 0x000fce0003f65270 */
[----:B------:R-:W1:Y:S08]  /*2130*/  LDC.64 R6, c[0x0][0xb10] ;  /* 0x0002c400ff067b82 */ /* 0x000e700000000a00 */
[----:B------:R-:W2:Y:S08]  /*2140*/  LDC R18, c[0x0][0xb20] ;  /* 0x0002c800ff127b82 */ /* 0x000eb00000000800 */
[----:B------:R-:W4:Y:S01]  /*2150*/  LDC R20, c[0x0][0xb0c] ;  /* 0x0002c300ff147b82 */ /* 0x000f220000000800 */
[----:B---3--:R-:W-:Y:S01]  /*2160*/  IMAD.HI.U32 R19, R0, R5, RZ ;  /* 0x0000000500137227 */ /* 0x008fe200078e00ff */
[----:B------:R-:W-:-:S03]  /*2170*/  ISETP.NE.AND P0, PT, R4, 0x1, PT ;  /* 0x000000010400780c */ /* 0x000fc60003f05270 */
[----:B------:R-:W-:-:S03]  /*2180*/  IMAD.HI.U32 R5, R8, R5, RZ ;  /* 0x0000000508057227 */ /* 0x000fc600078e00ff */
[----:B------:R-:W3:Y:S01]  /*2190*/  LDC.64 R2, c[0x0][0xb28] ;  /* 0x0002ca00ff027b82 */ /* 0x000ee20000000a00 */
[----:B-1----:R-:W-:-:S04]  /*21a0*/  IMAD.HI.U32 R22, R9, R6, RZ ;  /* 0x0000000609167227 */ /* 0x002fc800078e00ff */
[----:B------:R-:W-:Y:S01]  /*21b0*/  IMAD.HI.U32 R24, R11, R6, RZ ;  /* 0x000000060b187227 */ /* 0x000fe200078e00ff */
[----:B------:R-:W-:Y:S02]  /*21c0*/  SHF.R.U32.HI R22, RZ, R7, R22 ;  /* 0x00000007ff167219 */ /* 0x000fe40000011616 */
[-C--:B--2---:R-:W-:Y:S02]  /*21d0*/  SHF.R.U32.HI R19, RZ, R18.reuse, R19 ;  /* 0x00000012ff137219 */ /* 0x084fe40000011613 */
[----:B------:R-:W-:Y:S02]  /*21e0*/  SHF.R.U32.HI R5, RZ, R18, R5 ;  /* 0x00000012ff057219 */ /* 0x000fe40000011605 */
[----:B------:R-:W-:Y:S02]  /*21f0*/  SEL R19, R0, R19, !P0 ;  /* 0x0000001300137207 */ /* 0x000fe40004000000 */
[----:B------:R-:W-:Y:S02]  /*2200*/  SHF.R.U32.HI R24, RZ, R7, R24 ;  /* 0x00000007ff187219 */ /* 0x000fe40000011618 */
[----:B----4-:R-:W-:-:S02]  /*2210*/  ISETP.NE.AND P1, PT, R20, 0x1, PT ;  /* 0x000000011400780c */ /* 0x010fc40003f25270 */
[----:B------:R-:W-:Y:S02]  /*2220*/  SEL R5, R8, R5, !P0 ;  /* 0x0000000508057207 */ /* 0x000fe40004000000 */
[----:B------:R-:W-:Y:S02]  /*2230*/  SEL R21, R9, R22, !P1 ;  /* 0x0000001609157207 */ /* 0x000fe40004800000 */
[----:B------:R-:W-:Y:S01]  /*2240*/  SEL R7, R11, R24, !P1 ;  /* 0x000000180b077207 */ /* 0x000fe20004800000 */
[----:B---3--:R-:W-:-:S04]  /*2250*/  IMAD.HI.U32 R22, R19, R2, RZ ;  /* 0x0000000213167227 */ /* 0x008fc800078e00ff */
[----:B------:R-:W-:Y:S01]  /*2260*/  IMAD.HI.U32 R6, R21, R2, RZ ;  /* 0x0000000215067227 */ /* 0x000fe200078e00ff */
[----:B------:R-:W-:-:S04]  /*2270*/  @P3 SHF.R.U32.HI R19, RZ, R3, R22 ;  /* 0x00000003ff133219 */ /* 0x000fc80000011616 */
[----:B------:R-:W-:Y:S01]  /*2280*/  @P3 SHF.R.U32.HI R21, RZ, R3, R6 ;  /* 0x00000003ff153219 */ /* 0x000fe20000011606 */
[----:B------:R-:W-:-:S04]  /*2290*/  IMAD R19, R72, R19, RZ ;  /* 0x0000001348137224 */ /* 0x000fc800078e02ff */
[----:B------:R-:W-:Y:S01]  /*22a0*/  IMAD R6, R72, R21, RZ ;  /* 0x0000001548067224 */ /* 0x000fe200078e02ff */
[C---:B------:R-:W-:Y:S02]  /*22b0*/  ISETP.GE.AND P0, PT, R5.reuse, R19, PT ;  /* 0x000000130500720c */ /* 0x040fe40003f06270 */
[----:B------:R-:W-:Y:S02]  /*22c0*/  IADD3 R19, PT, PT, -R5, RZ, RZ ;  /* 0x000000ff05137210 */ /* 0x000fe40007ffe1ff */
[----:B------:R-:W-:Y:S01]  /*22d0*/  ISETP.GE.OR P0, PT, R7, R6, P0 ;  /* 0x000000060700720c */ /* 0x000fe20000706670 */
[----:B------:R-:W-:-:S04]  /*22e0*/  IMAD.HI.U32 R6, R5, R2, RZ ;  /* 0x0000000205067227 */ /* 0x000fc800078e00ff */
[----:B------:R-:W-:Y:S01]  /*22f0*/  IMAD R8, R4, R19, R8 ;  /* 0x0000001304087224 */ /* 0x000fe200078e0208 */
[----:B------:R-:W-:-:S04]  /*2300*/  SHF.R.U32.HI R6, RZ, R3, R6 ;  /* 0x00000003ff067219 */ /* 0x000fc80000011606 */
[----:B------:R-:W-:-:S03]  /*2310*/  SEL R6, R5, R6, !P3 ;  /* 0x0000000605067207 */ /* 0x000fc60005800000 */
[----:B------:R-:W-:-:S04]  /*2320*/  @!P0 IMAD.HI.U32 R18, R7, R2, RZ ;  /* 0x0000000207128227 */ /* 0x000fc800078e00ff */
[----:B------:R-:W-:Y:S01]  /*2330*/  IMAD.MOV R2, RZ, RZ, -R6 ;  /* 0x000000ffff027224 */ /* 0x000fe200078e0a06 */
[----:B------:R-:W-:-:S03]  /*2340*/  @!P0 SHF.R.U32.HI R18, RZ, R3, R18 ;  /* 0x00000003ff128219 */ /* 0x000fc60000011612 */
[----:B------:R-:W-:Y:S01]  /*2350*/  IMAD R2, R72, R2, R5 ;  /* 0x0000000248027224 */ /* 0x000fe200078e0205 */
        /* <DEDUP_REMOVED lines=9> */
.L_x_40:
[----:B------:R-:W1:Y:S02]  /*23f0*/  LDCU UR8, c[0x0][0xb30] ;  /* 0x00016600ff0877ac */ /* 0x000e640008000800 */
[----:B-1----:R-:W-:-:S09]  /*2400*/  UISETP.NE.AND UP0, UPT, UR8, 0x1, UPT ;  /* 0x000000010800788c */ /* 0x002fd2000bf05270 */
[----:B------:R-:W-:Y:S05]  /*2410*/  BRA.U UP0, `(.L_x_41) ;  /* 0x0000000100407547 */ /* 0x000fea000b800000 */
[----:B------:R-:W1:Y:S08]  /*2420*/  LDC.64 R4, c[0x0][0xb10] ;  /* 0x0002c400ff047b82 */ /* 0x000e700000000a00 */
[----:B------:R-:W2:Y:S08]  /*2430*/  LDC.64 R2, c[0x0][0xb18] ;  /* 0x0002c600ff027b82 */ /* 0x000eb00000000a00 */
[----:B------:R-:W4:Y:S08]  /*2440*/  LDC R6, c[0x0][0xb20] ;  /* 0x0002c800ff067b82 */ /* 0x000f300000000800 */
[----:B------:R-:W3:Y:S01]  /*2450*/  LDC R18, c[0x0][0xb0c] ;  /* 0x0002c300ff127b82 */ /* 0x000ee20000000800 */
[----:B-1----:R-:W-:-:S05]  /*2460*/  IMAD.HI.U32 R4, R11, R4, RZ ;  /* 0x000000040b047227 */ /* 0x002fca00078e00ff */
[----:B------:R-:W-:Y:S01]  /*2470*/  SHF.R.U32.HI R4, RZ, R5, R4 ;  /* 0x00000005ff047219 */ /* 0x000fe20000011604 */
[----:B--2---:R-:W-:Y:S01]  /*2480*/  IMAD.HI.U32 R3, R8, R3, RZ ;  /* 0x0000000308037227 */ /* 0x004fe200078e00ff */
[----:B------:R-:W-:-:S04]  /*2490*/  ISETP.NE.AND P0, PT, R2, 0x1, PT ;  /* 0x000000010200780c */ /* 0x000fc80003f05270 */
[----:B----4-:R-:W-:-:S04]  /*24a0*/  SHF.R.U32.HI R3, RZ, R6, R3 ;  /* 0x00000006ff037219 */ /* 0x010fc80000011603 */
[----:B------:R-:W-:Y:S02]  /*24b0*/  SEL R3, R8, R3, !P0 ;  /* 0x0000000308037207 */ /* 0x000fe40004000000 */
[----:B---3--:R-:W-:-:S04]  /*24c0*/  ISETP.NE.AND P1, PT, R18, 0x1, PT ;  /* 0x000000011200780c */ /* 0x008fc80003f25270 */
[----:B------:R-:W-:-:S05]  /*24d0*/  SEL R4, R11, R4, !P1 ;  /* 0x000000040b047207 */ /* 0x000fca0004800000 */
[----:B------:R-:W-:Y:S02]  /*24e0*/  IMAD.IADD R5, R3, 0x1, -R4 ;  /* 0x0000000103057824 */ /* 0x000fe400078e0a04 */
[----:B------:R-:W-:Y:S02]  /*24f0*/  IMAD.IADD R3, R4, 0x1, -R3 ;  /* 0x0000000104037824 */ /* 0x000fe400078e0a03 */
[----:B------:R-:W-:Y:S02]  /*2500*/  IMAD R11, R5, R18, R11 ;  /* 0x00000012050b7224 */ /* 0x000fe400078e020b */
[----:B------:R-:W-:-:S07]  /*2510*/  IMAD R8, R3, R2, R8 ;  /* 0x0000000203087224 */ /* 0x000fce00078e0208 */
.L_x_41:
[----:B------:R-:W-:Y:S01]  /*2520*/  VIADD R14, R14, 0x1 ;  /* 0x000000010e0e7836 */ /* 0x000fe20000000000 */
[----:B------:R-:W-:Y:S01]  /*2530*/  PLOP3.LUT P1, PT, PT, PT, PT, 0x80, 0x8 ;  /* 0x000000000008781c */ /* 0x000fe20003f2f070 */
[----:B------:R-:W-:Y:S02]  /*2540*/  IMAD.IADD R155, R11, 0x1, R154 ;  /* 0x000000010b9b7824 */ /* 0x000fe400078e029a */
[----:B------:R-:W-:Y:S01]  /*2550*/  IMAD.IADD R164, R8, 0x1, R143 ;  /* 0x0000000108a47824 */ /* 0x000fe200078e028f */
[----:B------:R-:W-:-:S04]  /*2560*/  ISETP.NE.AND P0, PT, R14, 0x2, PT ;  /* 0x000000020e00780c */ /* 0x000fc80003f05270 */
[----:B------:R-:W-:Y:S02]  /*2570*/  SEL R2, RZ, 0x1, P0 ;  /* 0x00000001ff027807 */ /* 0x000fe40000000000 */
[----:B------:R-:W-:Y:S02]  /*2580*/  SEL R14, R14, RZ, P0 ;  /* 0x000000ff0e0e7207 */ /* 0x000fe40000000000 */
[----:B------:R-:W-:Y:S01]  /*2590*/  LOP3.LUT R13, R13, R2, RZ, 0x3c, !PT ;  /* 0x000000020d0d7212 */ /* 0x000fe200078e3cff */
[----:B------:R-:W-:Y:S06]  /*25a0*/  @P2 BRA `(.L_x_42) ;  /* 0xfffffff000582947 */ /* 0x000fec000383ffff */
[----:B------:R-:W-:Y:S01]  /*25b0*/  UIADD3 UR4, UPT, UPT, UR4, 0x20, URZ ;  /* 0x0000002004047890 */ /* 0x000fe2000fffe0ff */
[----:B------:R-:W-:-:S03]  /*25c0*/  SHF.L.U32 R3, R15, 0x1f, RZ ;  /* 0x0000001f0f037819 */ /* 0x000fc600000006ff */
[----:B------:R-:W-:-:S09]  /*25d0*/  ULEA UR5, UR13, UR4, 0x3 ;  /* 0x000000040d057291 */ /* 0x000fd2000f8e18ff */
[----:B------:R-:W1:Y:S02]  /*25e0*/  SYNCS.PHASECHK.TRANS64.TRYWAIT P0, [UR5], R3 ;  /* 0x00000003ff0075a7 */ /* 0x000e640008001105 */
[----:B-1----:R-:W-:Y:S05]  /*25f0*/  @!P0 BRA `(.L_x_43) ;  /* 0x0000004800dc8947 */ /* 0x002fea0003800000 */
.L_x_118:
[----:B------:R-:W-:-:S04]  /*2600*/  UIADD3 UR6, UPT, UPT, UR13, 0x1, URZ ;  /* 0x000000010d067890 */ /* 0x000fc8000fffe0ff */
[----:B------:R-:W-:-:S04]  /*2610*/  UISETP.NE.AND UP0, UPT, UR6, 0x4, UPT ;  /* 0x000000040600788c */ /* 0x000fc8000bf05270 */
[----:B------:R-:W-:Y:S02]  /*2620*/  USEL UR7, URZ, 0x1, UP0 ;  /* 0x00000001ff077887 */ /* 0x000fe40008000000 */
[----:B------:R-:W-:-:S04]  /*2630*/  USEL UR6, UR6, URZ, UP0 ;  /* 0x000000ff06067287 */ /* 0x000fc80008000000 */
[----:B------:R-:W-:Y:S01]  /*2640*/  ULEA UR5, UR6, UR4, 0x3 ;  /* 0x0000000406057291 */ /* 0x000fe2000f8e18ff */
[----:B------:R-:W-:-:S04]  /*2650*/  LOP3.LUT R2, R15, UR7, RZ, 0x3c, !PT ;  /* 0x000000070f027c12 */ /* 0x000fc8000f8e3cff */
[----:B-1----:R-:W-:-:S04]  /*2660*/  SHF.L.U32 R3, R2, 0x1f, RZ ;  /* 0x0000001f02037819 */ /* 0x002fc800000006ff */
[----:B------:R-:W1:Y:S02]  /*2670*/  SYNCS.PHASECHK.TRANS64.TRYWAIT P0, [UR5], R3 ;  /* 0x00000003ff0075a7 */ /* 0x000e640008001105 */
[----:B-1----:R-:W-:Y:S05]  /*2680*/  @!P0 BRA `(.L_x_44) ;  /* 0x0000004800d08947 */ /* 0x002fea0003800000 */
.L_x_120:
        /* <DEDUP_REMOVED lines=9> */
.L_x_122:
[----:B------:R-:W-:-:S04]  /*2720*/  UIADD3 UR6, UPT, UPT, UR6, 0x1, URZ ;  /* 0x0000000106067890 */ /* 0x000fc8000fffe0ff */
[----:B------:R-:W-:-:S04]  /*2730*/  UISETP.NE.AND UP0, UPT, UR6, 0x4, UPT ;  /* 0x000000040600788c */ /* 0x000fc8000bf05270 */
[----:B------:R-:W-:Y:S02]  /*2740*/  USEL UR5, URZ, 0x1, UP0 ;  /* 0x00000001ff057887 */ /* 0x000fe40008000000 */
[----:B------:R-:W-:-:S04]  /*2750*/  USEL UR6, UR6, URZ, UP0 ;  /* 0x000000ff06067287 */ /* 0x000fc80008000000 */
[----:B------:R-:W-:Y:S01]  /*2760*/  ULEA UR6, UR6, UR4, 0x3 ;  /* 0x0000000406067291 */ /* 0x000fe2000f8e18ff */
[----:B-1----:R-:W-:-:S04]  /*2770*/  LOP3.LUT R3, R2, UR5, RZ, 0x3c, !PT ;  /* 0x0000000502037c12 */ /* 0x002fc8000f8e3cff */
[----:B------:R-:W-:Y:S01]  /*2780*/  SHF.L.U32 R3, R3, 0x1f, RZ ;  /* 0x0000001f03037819 */ /* 0x000fe200000006ff */
[----:B---3--:R-:W-:-:S07]  /*2790*/  IMAD.U32 R0, RZ, RZ, UR6 ;  /* 0x00000006ff007e24 */ /* 0x008fce000f8e00ff */
.L_x_46:
[----:B-1----:R1:W2:Y:S02]  /*27a0*/  SYNCS.PHASECHK.TRANS64.TRYWAIT P0, [R0+URZ], R3 ;  /* 0x00000003000075a7 */ /* 0x0022a400080011ff */
[----:B--2---:R-:W-:Y:S05]  /*27b0*/  @!P0 NANOSLEEP.SYNCS 0x989680 ;  /* 0x009896800000895d */ /* 0x004fea0003900000 */
[----:B------:R-:W2:Y:S02]  /*27c0*/  @!P0 SYNCS.PHASECHK.TRANS64 P0, [R0+URZ], R3 ;  /* 0x00000003000085a7 */ /* 0x000ea400080010ff */
[----:B--2---:R-:W-:Y:S05]  /*27d0*/  @P0 EXIT ;  /* 0x000000000000094d */ /* 0x004fea0003800000 */
[----:B------:R-:W-:Y:S05]  /*27e0*/  BRA `(.L_x_46) ;  /* 0xfffffffc00ec7947 */ /* 0x000fea000383ffff */
.L_x_22:
[----:B------:R-:W-:-:S04]  /*27f0*/  UISETP.NE.AND UP1, UPT, UR37, URZ, UPT ;  /* 0x000000ff2500728c */ /* 0x000fc8000bf25270 */
[----:B------:R-:W-:-:S09]  /*2800*/  UISETP.NE.OR UP1, UPT, UR10, 0x1, UP1 ;  /* 0x000000010a00788c */ /* 0x000fd20008f25670 */
[----:B------:R-:W-:Y:S05]  /*2810*/  BRA.U UP1, `(.L_x_47) ;  /* 0x00000005014c7547 */ /* 0x000fea000b800000 */
[----:B------:R-:W-:Y:S01]  /*2820*/  HFMA2 R11, -RZ, RZ, 0, 0 ;  /* 0x00000000ff0b7431 */ /* 0x000fe200000001ff */
[----:B------:R-:W-:Y:S01]  /*2830*/  ISETP.GE.U32.AND P2, PT, R10, 0x2, PT ;  /* 0x000000020a00780c */ /* 0x000fe20003f46070 */
[----:B------:R-:W-:Y:S01]  /*2840*/  IMAD.MOV.U32 R12, RZ, RZ, 0x1 ;  /* 0x00000001ff0c7424 */ /* 0x000fe200078e00ff */
[----:B------:R-:W-:Y:S01]  /*2850*/  CS2R R8, SRZ ;  /* 0x0000000000087805 */ /* 0x000fe2000001ff00 */
[----:B------:R-:W-:Y:S01]  /*2860*/  IMAD.MOV.U32 R3, RZ, RZ, RZ ;  /* 0x000000ffff037224 */ /* 0x000fe200078e00ff */
[----:B------:R-:W-:Y:S01]  /*2870*/  UMOV UR4, 0x400 ;  /* 0x0000040000047882 */ /* 0x000fe20000000000 */
[----:B------:R-:W-:Y:S01]  /*2880*/  UMOV UR6, URZ ;  /* 0x000000ff00067c82 */ /* 0x000fe20008000000 */
[----:B------:R-:W-:-:S12]  /*2890*/  ULEA UR37, UR37, UR4, 0x18 ;  /* 0x0000000425257291 */ /* 0x000fd8000f8ec0ff */
.L_x_51:
[----:B------:R-:W-:Y:S02]  /*28a0*/  LEA R0, R3, UR37, 0x3 ;  /* 0x0000002503007c11 */ /* 0x000fe4000f8e18ff */
[----:B------:R-:W-:-:S03]  /*28b0*/  SHF.L.U32 R5, R8, 0x1f, RZ ;  /* 0x0000001f08057819 */ /* 0x000fc600000006ff */
[----:B------:R-:W-:Y:S01]  /*28c0*/  VIADD R4, R0, 0xd0 ;  /* 0x000000d000047836 */ /* 0x000fe20000000000 */
[----:B------:R-:W1:Y:S02]  /*28d0*/  SYNCS.PHASECHK.TRANS64.TRYWAIT P0, [R0+URZ+0xc0], R5 ;  /* 0x0000c005000075a7 */ /* 0x000e6400080011ff */
[----:B-1----:R-:W-:Y:S05]  /*28e0*/  @!P0 BRA `(.L_x_48) ;  /* 0x0000004800688947 */ /* 0x002fea0003800000 */
.L_x_123:
[----:B------:R-:W-:Y:S01]  /*28f0*/  ULEA UR5, UR6, UR37, 0x3 ;  /* 0x0000002506057291 */ /* 0x000fe2000f8e18ff */
[----:B------:R-:W-:Y:S01]  /*2900*/  PRMT R4, RZ, 0x654, R4 ;  /* 0x00000654ff047816 */ /* 0x000fe20000000004 */
[----:B-1----:R-:W-:Y:S01]  /*2910*/  @!P2 IMAD.MOV.U32 R5, RZ, RZ, 0x10 ;  /* 0x00000010ff05a424 */ /* 0x002fe200078e00ff */
[----:B------:R-:W-:Y:S01]  /*2920*/  SHF.L.U32 R7, R12, 0x1f, RZ ;  /* 0x0000001f0c077819 */ /* 0x000fe200000006ff */
[----:B------:R-:W-:Y:S01]  /*2930*/  UIADD3 UR4, UPT, UPT, UR5, 0x60, URZ ;  /* 0x0000006005047890 */ /* 0x000fe2000fffe0ff */
[----:B------:R1:W-:Y:S05]  /*2940*/  SYNCS.ARRIVE.TRANS64.RED.A1T0 RZ, [R4+URZ], RZ ;  /* 0x000000ff04ff79a7 */ /* 0x0003ea00081004ff */
[----:B------:R-:W-:Y:S01]  /*2950*/  IMAD.U32 R13, RZ, RZ, UR4 ;  /* 0x00000004ff0d7e24 */ /* 0x000fe2000f8e00ff */
[----:B------:R-:W2:Y:S04]  /*2960*/  SYNCS.PHASECHK.TRANS64.TRYWAIT P0, [UR5+0x70], R7 ;  /* 0x00007007ff0075a7 */ /* 0x000ea80008001105 */
[----:B------:R-:W-:Y:S01]  /*2970*/  PRMT R13, R10, 0x654, R13 ;  /* 0x000006540a0d7816 */ /* 0x000fe2000000000d */
[----:B-12---:R-:W-:Y:S06]  /*2980*/  @!P0 BRA `(.L_x_49) ;  /* 0x0000004800548947 */ /* 0x006fec0003800000 */
.L_x_125:
[----:B------:R-:W-:Y:S01]  /*2990*/  ULEA UR4, UR6, UR37, 0x4 ;  /* 0x0000002506047291 */ /* 0x000fe2000f8e20ff */
[----:B------:R-:W-:Y:S01]  /*29a0*/  SEL R2, R13, R2, !P2 ;  /* 0x000000020d027207 */ /* 0x000fe20005000000 */
[----:B------:R-:W-:Y:S01]  /*29b0*/  UIADD3 UR5, UPT, UPT, UR5, 0x60, URZ ;  /* 0x0000006005057890 */ /* 0x000fe2000fffe0ff */
[----:B-1----:R-:W-:Y:S01]  /*29c0*/  LEA R0, R11, UR37, 0x3 ;  /* 0x000000250b007c11 */ /* 0x002fe2000f8e18ff */
[----:B------:R-:W-:Y:S01]  /*29d0*/  UIADD3 UR4, UPT, UPT, UR4, 0xf0, URZ ;  /* 0x000000f004047890 */ /* 0x000fe2000fffe0ff */
[----:B------:R1:W-:Y:S01]  /*29e0*/  @!P2 SYNCS.ARRIVE.TRANS64.RED RZ, [R2+URZ], R5 ;  /* 0x0000000502ffa9a7 */ /* 0x0003e200080004ff */
[----:B------:R-:W-:Y:S01]  /*29f0*/  UIADD3 UR6, UPT, UPT, UR6, 0x1, URZ ;  /* 0x0000000106067890 */ /* 0x000fe2000fffe0ff */
[----:B------:R-:W-:-:S03]  /*2a00*/  VIADD R3, R3, 0x1 ;  /* 0x0000000103037836 */ /* 0x000fc60000000000 */
[----:B------:R-:W-:Y:S02]  /*2a10*/  UISETP.NE.AND UP0, UPT, UR6, 0x2, UPT ;  /* 0x000000020600788c */ /* 0x000fe4000bf05270 */
[----:B------:R-:W-:Y:S01]  /*2a20*/  ISETP.NE.AND P0, PT, R3, 0x2, PT ;  /* 0x000000020300780c */ /* 0x000fe20003f05270 */
[----:B------:R-:W-:Y:S06]  /*2a30*/  UGETNEXTWORKID.BROADCAST [UR4], [UR5] ;  /* 0x00000000040073ca */ /* 0x000fec0008000100 */
[----:B------:R-:W-:Y:S02]  /*2a40*/  USEL UR4, URZ, 0x1, UP0 ;  /* 0x00000001ff047887 */ /* 0x000fe40008000000 */
[----:B------:R-:W-:-:S04]  /*2a50*/  USEL UR6, UR6, URZ, UP0 ;  /* 0x000000ff06067287 */ /* 0x000fc80008000000 */
[----:B------:R-:W-:Y:S02]  /*2a60*/  LOP3.LUT R12, R12, UR4, RZ, 0x3c, !PT ;  /* 0x000000040c0c7c12 */ /* 0x000fe4000f8e3cff */
[----:B-1----:R-:W-:-:S04]  /*2a70*/  SHF.L.U32 R5, R9, 0x1f, RZ ;  /* 0x0000001f09057819 */ /* 0x002fc800000006ff */
[----:B------:R-:W1:Y:S02]  /*2a80*/  SYNCS.PHASECHK.TRANS64.TRYWAIT P1, [R0+URZ+0x60], R5 ;  /* 0x00006005000075a7 */ /* 0x000e6400080211ff */
[----:B-1----:R-:W-:Y:S05]  /*2a90*/  @!P1 BRA `(.L_x_50) ;  /* 0x0000004800289947 */ /* 0x002fea0003800000 */
.L_x_126:
[----:B------:R-:W-:Y:S01]  /*2aa0*/  LEA R4, R11, UR37, 0x4 ;  /* 0x000000250b047c11 */ /* 0x000fe2000f8e20ff */
[----:B-1----:R-:W-:Y:S01]  /*2ab0*/  VIADD R0, R0, 0x70 ;  /* 0x0000007000007836 */ /* 0x002fe20000000000 */
[----:B------:R-:W-:Y:S01]  /*2ac0*/  SEL R3, R3, RZ, P0 ;  /* 0x000000ff03037207 */ /* 0x000fe20000000000 */
[----:B------:R-:W-:-:S03]  /*2ad0*/  VIADD R11, R11, 0x1 ;  /* 0x000000010b0b7836 */ /* 0x000fc60000000000 */
[----:B------:R-:W1:Y:S01]  /*2ae0*/  LDS.128 R4, [R4+0xf0] ;  /* 0x0000f00004047984 */ /* 0x000e620000000c00 */
[----:B------:R-:W-:Y:S02]  /*2af0*/  PRMT R0, RZ, 0x654, R0 ;  /* 0x00000654ff007816 */ /* 0x000fe40000000000 */
[C---:B------:R-:W-:Y:S01]  /*2b00*/  ISETP.NE.AND P1, PT, R11.reuse, 0x2, PT ;  /* 0x000000020b00780c */ /* 0x040fe20003f25270 */
[----:B------:R-:W-:Y:S01]  /*2b10*/  @!PT LDS RZ, [RZ] ;  /* 0x00000000fffff984 */ /* 0x000fe20000000800 */
[----:B------:R-:W-:Y:S01]  /*2b20*/  @!PT LDS RZ, [RZ] ;  /* 0x00000000fffff984 */ /* 0x000fe20000000800 */
[----:B------:R-:W-:Y:S01]  /*2b30*/  @!PT LDS RZ, [RZ] ;  /* 0x00000000fffff984 */ /* 0x000fe20000000800 */
[----:B------:R-:W-:Y:S01]  /*2b40*/  @!PT LDS RZ, [RZ] ;  /* 0x00000000fffff984 */ /* 0x000fe20000000800 */
[----:B------:R2:W-:Y:S06]  /*2b50*/  MEMBAR.ALL.CTA ;  /* 0x0000000000007992 */ /* 0x0005ec0000008000 */
[----:B--2---:R-:W2:Y:S01]  /*2b60*/  FENCE.VIEW.ASYNC.S ;  /* 0x00000000000073c6 */ /* 0x004ea20000000000 */
[----:B------:R-:W-:Y:S01]  /*2b70*/  SEL R11, R11, RZ, P1 ;  /* 0x000000ff0b0b7207 */ /* 0x000fe20000800000 */
[----:B--2---:R2:W-:Y:S01]  /*2b80*/  SYNCS.ARRIVE.TRANS64.RED.A1T0 RZ, [R0+URZ], RZ ;  /* 0x000000ff00ff79a7 */ /* 0x0045e200081004ff */
[----:B-1----:R-:W-:-:S02]  /*2b90*/  LOP3.LUT P3, RZ, R6, 0x1, RZ, 0xc0, !PT ;  /* 0x0000000106ff7812 */ /* 0x002fc4000786c0ff */
[----:B------:R-:W-:-:S04]  /*2ba0*/  SEL R5, RZ, 0x1, P0 ;  /* 0x00000001ff057807 */ /* 0x000fc80000000000 */
[----:B------:R-:W-:Y:S02]  /*2bb0*/  LOP3.LUT R8, R8, R5, RZ, 0x3c, !PT ;  /* 0x0000000508087212 */ /* 0x000fe400078e3cff */
[----:B--2---:R-:W-:-:S04]  /*2bc0*/  SEL R0, RZ, 0x1, P1 ;  /* 0x00000001ff007807 */ /* 0x004fc80000800000 */
[----:B------:R-:W-:Y:S01]  /*2bd0*/  LOP3.LUT R9, R9, R0, RZ, 0x3c, !PT ;  /* 0x0000000009097212 */ /* 0x000fe200078e3cff */
[----:B------:R-:W-:Y:S06]  /*2be0*/  @P3 BRA `(.L_x_51) ;  /* 0xfffffffc002c3947 */ /* 0x000fec000383ffff */
[----:B------:R-:W-:Y:S01]  /*2bf0*/  ULEA UR5, UR6, UR37, 0x3 ;  /* 0x0000002506057291 */ /* 0x000fe2000f8e18ff */
[----:B------:R-:W-:-:S08]  /*2c00*/  SHF.L.U32 R3, R12, 0x1f, RZ ;  /* 0x0000001f0c037819 */ /* 0x000fd000000006ff */
[----:B------:R-:W1:Y:S02]  /*2c10*/  SYNCS.PHASECHK.TRANS64 P0, [UR5+0x70], R3 ;  /* 0x00007003ff0075a7 */ /* 0x000e640008001005 */
[----:B-1----:R-:W-:Y:S05]  /*2c20*/  @P0 BRA `(.L_x_52) ;  /* 0x0000000000080947 */ /* 0x002fea0003800000 */
[----:B------:R-:W1:Y:S02]  /*2c30*/  SYNCS.PHASECHK.TRANS64.TRYWAIT P0, [UR5+0x70], R3 ;  /* 0x00007003ff0075a7 */ /* 0x000e640008001105 */
[----:B-1----:R-:W-:Y:S05]  /*2c40*/  @!P0 BRA `(.L_x_53) ;  /* 0x0000004400d08947 */ /* 0x002fea0003800000 */
.L_x_52:
[----:B------:R-:W-:-:S04]  /*2c50*/  UIADD3 UR4, UPT, UPT, UR6, 0x1, URZ ;  /* 0x0000000106047890 */ /* 0x000fc8000fffe0ff */
[----:B------:R-:W-:-:S04]  /*2c60*/  UISETP.NE.AND UP0, UPT, UR4, 0x2, UPT ;  /* 0x000000020400788c */ /* 0x000fc8000bf05270 */
[----:B------:R-:W-:Y:S02]  /*2c70*/  USEL UR7, URZ, 0x1, UP0 ;  /* 0x00000001ff077887 */ /* 0x000fe40008000000 */
[----:B------:R-:W-:-:S04]  /*2c80*/  USEL UR4, UR4, URZ, UP0 ;  /* 0x000000ff04047287 */ /* 0x000fc80008000000 */
[----:B------:R-:W-:Y:S01]  /*2c90*/  ULEA UR4, UR4, UR37, 0x3 ;  /* 0x0000002504047291 */ /* 0x000fe2000f8e18ff */
[----:B-1----:R-:W-:-:S04]  /*2ca0*/  LOP3.LUT R3, R12, UR7, RZ, 0x3c, !PT ;  /* 0x000000070c037c12 */ /* 0x002fc8000f8e3cff */
[----:B------:R-:W-:-:S04]  /*2cb0*/  SHF.L.U32 R0, R3, 0x1f, RZ ;  /* 0x0000001f03007819 */ /* 0x000fc800000006ff */
[----:B------:R-:W1:Y:S02]  /*2cc0*/  SYNCS.PHASECHK.TRANS64 P0, [UR4+0x70], R0 ;  /* 0x00007000ff0075a7 */ /* 0x000e640008001004 */
[----:B-1----:R-:W-:Y:S05]  /*2cd0*/  @P0 EXIT ;  /* 0x000000000000094d */ /* 0x002fea0003800000 */
[----:B------:R-:W-:Y:S02]  /*2ce0*/  SHF.L.U32 R3, R3, 0x1f, RZ ;  /* 0x0000001f03037819 */ /* 0x000fe400000006ff */
[----:B------:R-:W-:-:S07]  /*2cf0*/  MOV R0, UR4 ;  /* 0x0000000400007c02 */ /* 0x000fce0008000f00 */
.L_x_54:
[----:B-1----:R1:W2:Y:S02]  /*2d00*/  SYNCS.PHASECHK.TRANS64.TRYWAIT P0, [R0+URZ+0x70], R3 ;  /* 0x00007003000075a7 */ /* 0x0022a400080011ff */
[----:B--2---:R-:W-:Y:S05]  /*2d10*/  @!P0 NANOSLEEP.SYNCS 0x989680 ;  /* 0x009896800000895d */ /* 0x004fea0003900000 */
[----:B------:R-:W2:Y:S02]  /*2d20*/  @!P0 SYNCS.PHASECHK.TRANS64 P0, [R0+URZ+0x70], R3 ;  /* 0x00007003000085a7 */ /* 0x000ea400080010ff */
[----:B--2---:R-:W-:Y:S05]  /*2d30*/  @P0 EXIT ;  /* 0x000000000000094d */ /* 0x004fea0003800000 */
[----:B------:R-:W-:Y:S05]  /*2d40*/  BRA `(.L_x_54) ;  /* 0xfffffffc00ec7947 */ /* 0x000fea000383ffff */
.L_x_47:
[----:B------:R-:W-:Y:S05]  /*2d50*/  BRA.U UP4, `(.L_x_55) ;  /* 0x0000001104a07547 */ /* 0x000fea000b800000 */
[----:B------:R-:W-:Y:S01]  /*2d60*/  UMOV UR6, 0x40 ;  /* 0x0000004000067882 */ /* 0x000fe20000000000 */
[----:B------:R-:W-:Y:S01]  /*2d70*/  NOP ;  /* 0x0000000000007918 */ /* 0x000fe20000000000 */
[----:B------:R-:W-:Y:S01]  /*2d80*/  ULEA UR6, UR37, UR6, 0x18 ;  /* 0x0000000625067291 */ /* 0x000fe2000f8ec0ff */
[----:B------:R-:W-:Y:S02]  /*2d90*/  UMOV UR7, 0x400 ;  /* 0x0000040000077882 */ /* 0x000fe40000000000 */
[----:B------:R-:W-:-:S06]  /*2da0*/  ULEA UR37, UR37, UR7, 0x18 ;  /* 0x0000000725257291 */ /* 0x000fcc000f8ec0ff */
[----:B------:R-:W1:Y:S02]  /*2db0*/  LDS.U8 R2, [UR6+0x1c] ;  /* 0x00001c06ff027984 */ /* 0x000e640008000000 */
[----:B-1----:R-:W-:-:S13]  /*2dc0*/  ISETP.NE.AND P0, PT, R2, RZ, PT ;  /* 0x000000ff0200720c */ /* 0x002fda0003f05270 */
[----:B------:R-:W-:Y:S05]  /*2dd0*/  @P0 BRA `(.L_x_56) ;  /* 0x0000000400080947 */ /* 0x000fea0003800000 */
[----:B------:R-:W-:Y:S02]  /*2de0*/  UISETP.NE.U32.AND UP0, UPT, UR5, 0x1, UPT ;  /* 0x000000010500788c */ /* 0x000fe4000bf05070 */
[----:B------:R-:W-:-:S07]  /*2df0*/  UIADD3 UR8, UPT, UPT, UR6, 0x8, URZ ;  /* 0x0000000806087890 */ /* 0x000fce000fffe0ff */
[----:B------:R-:W-:Y:S05]  /*2e00*/  BRA.U !UP0, `(.L_x_57) ;  /* 0x00000001089c7547 */ /* 0x000fea000b800000 */
[----:B------:R-:W-:Y:S01]  /*2e10*/  ELECT P0, URZ, PT ;  /* 0x0000000000ff782f */ /* 0x000fe20003800000 */
[----:B------:R-:W-:-:S12]  /*2e20*/  BSSY B0, `(.L_x_57) ;  /* 0x0000025000007945 */ /* 0x000fd80003800000 */
[----:B------:R-:W-:Y:S05]  /*2e30*/  @!P0 BRA `(.L_x_58) ;  /* 0x00000000008c8947 */ /* 0x000fea0003800000 */
[----:B------:R-:W-:-:S05]  /*2e40*/  UMOV UR7, 0x10 ;  /* 0x0000001000077882 */ /* 0x000fca0000000000 */
[----:B------:R-:W-:Y:S04]  /*2e50*/  DEPBAR.LE SB1, 0x36 ;  /* 0x00009d800000791a */ /* 0x000fe80000000000 */
[----:B------:R-:W1:Y:S02]  /*2e60*/  UTCATOMSWS.2CTA.FIND_AND_SET.ALIGN UP1, UR7, UR7 ;  /* 0x00000007000775e3 */ /* 0x000e640008220800 */
[----:B-1----:R-:W-:Y:S01]  /*2e70*/  MOV R11, UR7 ;  /* 0x00000007000b7c02 */ /* 0x002fe20008000f00 */
[----:B------:R-:W-:Y:S06]  /*2e80*/  BRA.U UP1, `(.L_x_59) ;  /* 0x0000000101187547 */ /* 0x000fec000b800000 */
.L_x_60:
[----:B------:R-:W-:Y:S05]  /*2e90*/  NANOSLEEP 0x64 ;  /* 0x000000640000795d */ /* 0x000fea0003800000 */
[----:B------:R-:W-:-:S05]  /*2ea0*/  UMOV UR7, 0x10 ;  /* 0x0000001000077882 */ /* 0x000fca0000000000 */
[----:B------:R-:W-:Y:S04]  /*2eb0*/  DEPBAR.LE SB1, 0x36 ;  /* 0x00009d800000791a */ /* 0x000fe80000000000 */
[----:B------:R-:W1:Y:S02]  /*2ec0*/  UTCATOMSWS.2CTA.FIND_AND_SET.ALIGN UP1, UR7, UR7 ;  /* 0x00000007000775e3 */ /* 0x000e640008220800 */
[----:B-1----:R-:W-:Y:S01]  /*2ed0*/  MOV R11, UR7 ;  /* 0x00000007000b7c02 */ /* 0x002fe20008000f00 */
[----:B------:R-:W-:Y:S05]  /*2ee0*/  BRA.U !UP1, `(.L_x_60) ;  /* 0xfffffffd09e87547 */ /* 0x000fea000b83ffff */
.L_x_59:
[----:B------:R-:W1:Y:S01]  /*2ef0*/  LDS R5, [UR6+0x10] ;  /* 0x00001006ff057984 */ /* 0x000e620008000800 */
[----:B------:R-:W-:Y:S01]  /*2f00*/  IMAD.U32 R3, RZ, RZ, UR37 ;  /* 0x00000025ff037e24 */ /* 0x000fe2000f8e00ff */
[----:B------:R-:W-:-:S03]  /*2f10*/  MOV R2, UR4 ;  /* 0x0000000400027c02 */ /* 0x000fc60008000f00 */
[----:B------:R-:W-:Y:S01]  /*2f20*/  VIADD R3, R3, 0x110 ;  /* 0x0000011003037836 */ /* 0x000fe20000000000 */
[----:B-1----:R-:W-:-:S04]  /*2f30*/  SHF.L.U32 R5, R5, 0x1f, RZ ;  /* 0x0000001f05057819 */ /* 0x002fc800000006ff */
[----:B------:R-:W1:Y:S02]  /*2f40*/  SYNCS.PHASECHK.TRANS64.TRYWAIT P0, [UR6+0x8], R5 ;  /* 0x00000805ff0075a7 */ /* 0x000e640008001106 */
[----:B-1----:R-:W-:Y:S05]  /*2f50*/  @P0 BRA `(.L_x_61) ;  /* 0x0000000000080947 */ /* 0x002fea0003800000 */
[----:B------:R-:W1:Y:S02]  /*2f60*/  SYNCS.PHASECHK.TRANS64.TRYWAIT P0, [UR6+0x8], R5 ;  /* 0x00000805ff0075a7 */ /* 0x000e640008001106 */
[----:B-1----:R-:W-:Y:S05]  /*2f70*/  @!P0 BRA `(.L_x_62) ;  /* 0x00000044001c8947 */ /* 0x002fea0003800000 */
.L_x_61:
[----:B-1----:R-:W-:Y:S01]  /*2f80*/  HFMA2 R4, -RZ, RZ, 0, 5.9604644775390625e-08 ;  /* 0x00000001ff047431 */ /* 0x002fe200000001ff */
[----:B------:R-:W-:Y:S01]  /*2f90*/  UPRMT UR7, UR4, 0x654, UR8 ;  /* 0x0000065404077896 */ /* 0x000fe20008000008 */
[----:B------:R-:W-:Y:S01]  /*2fa0*/  IMAD.MOV.U32 R6, RZ, RZ, 0xffff ;  /* 0x0000ffffff067424 */ /* 0x000fe200078e00ff */
[----:B------:R-:W-:Y:S01]  /*2fb0*/  PRMT R2, R2, 0x654, R3 ;  /* 0x0000065402027816 */ /* 0x000fe20000000003 */
[----:B------:R-:W-:Y:S02]  /*2fc0*/  IMAD.MOV.U32 R5, RZ, RZ, 0x4 ;  /* 0x00000004ff057424 */ /* 0x000fe400078e00ff */
[----:B------:R-:W-:Y:S01]  /*2fd0*/  IMAD.SHL.U32 R9, R11, 0x20, RZ ;  /* 0x000000200b097824 */ /* 0x000fe200078e00ff */
[----:B------:R-:W-:Y:S02]  /*2fe0*/  MOV R3, UR7 ;  /* 0x0000000700037c02 */ /* 0x000fe40008000f00 */
[-C--:B------:R-:W-:Y:S01]  /*2ff0*/  SHF.L.U32 R7, R6, R11.reuse, RZ ;  /* 0x0000000b06077219 */ /* 0x080fe200000006ff */
[----:B------:R1:W-:Y:S01]  /*3000*/  SYNCS.ARRIVE.TRANS64.RED RZ, [UR7], R5 ;  /* 0x00000005ffff79a7 */ /* 0x0003e20008000407 */
[----:B------:R-:W-:Y:S01]  /*3010*/  SHF.L.U32 R6, R4, R11, RZ ;  /* 0x0000000b04067219 */ /* 0x000fe200000006ff */
[----:B------:R1:W-:Y:S04]  /*3020*/  STS [UR37+0x110], R9 ;  /* 0x00011009ff007988 */ /* 0x0003e80008000825 */
[----:B------:R1:W-:Y:S04]  /*3030*/  STAS [R2.64], R11 ;  /* 0x0000000b02007dbd */ /* 0x0003e8000c0008ff */
[----:B------:R1:W-:Y:S04]  /*3040*/  ATOMS.OR RZ, [UR6+0x14], R7 ;  /* 0x00001407ffff798c */ /* 0x0003e8000b000006 */
[----:B------:R1:W-:Y:S04]  /*3050*/  ATOMS.OR RZ, [UR6+0x18], R6 ;  /* 0x00001806ffff798c */ /* 0x0003e8000b000006 */
[----:B------:R1:W-:Y:S02]  /*3060*/  ATOMS.XOR RZ, [UR6+0x10], R4 ;  /* 0x00001004ffff798c */ /* 0x0003e4000b800006 */
.L_x_58:
[----:B------:R-:W-:Y:S05]  /*3070*/  BSYNC B0 ;  /* 0x0000000000007941 */ /* 0x000fea0003800000 */
.L_x_57:
[----:B------:R-:W-:Y:S05]  /*3080*/  BRA.U UP0, `(.L_x_63) ;  /* 0x00000001006c7547 */ /* 0x000fea000b800000 */
[----:B------:R-:W-:-:S03]  /*3090*/  UMOV UR7, 0xffffffff ;  /* 0xffffffff00077882 */ /* 0x000fc60000000000 */
[----:B------:R-:W-:Y:S05]  /*30a0*/  BRA.DIV UR7, `(.L_x_64) ;  /* 0x0000004207e87947 */ /* 0x000fea000b800000 */
[----:B------:R-:W-:-:S13]  /*30b0*/  ELECT P6, URZ, PT ;  /* 0x0000000000ff782f */ /* 0x000fda00038c0000 */
.L_x_130:
[----:B------:R-:W-:Y:S05]  /*30c0*/  @!P6 BRA `(.L_x_63) ;  /* 0x00000000005ce947 */ /* 0x000fea0003800000 */
[----:B-1----:R-:W1:Y:S02]  /*30d0*/  LDS R3, [UR6+0x10] ;  /* 0x00001006ff037984 */ /* 0x002e640008000800 */
[----:B-1----:R-:W-:-:S04]  /*30e0*/  SHF.L.U32 R3, R3, 0x1f, RZ ;  /* 0x0000001f03037819 */ /* 0x002fc800000006ff */
[----:B------:R-:W1:Y:S02]  /*30f0*/  SYNCS.PHASECHK.TRANS64.TRYWAIT P0, [UR6+0x8], R3 ;  /* 0x00000803ff0075a7 */ /* 0x000e640008001106 */
[----:B-1----:R-:W-:Y:S05]  /*3100*/  @P0 BRA `(.L_x_65) ;  /* 0x0000000000080947 */ /* 0x002fea0003800000 */
[----:B------:R-:W1:Y:S02]  /*3110*/  SYNCS.PHASECHK.TRANS64.TRYWAIT P0, [UR6+0x8], R3 ;  /* 0x00000803ff0075a7 */ /* 0x000e640008001106 */
[----:B-1----:R-:W-:Y:S05]  /*3120*/  @!P0 BRA `(.L_x_66) ;  /* 0x0000004000e88947 */ /* 0x002fea0003800000 */
.L_x_65:
[----:B------:R-:W2:Y:S01]  /*3130*/  LDS R5, [UR37+0x110] ;  /* 0x00011025ff057984 */ /* 0x000ea20008000800 */
[----:B-1----:R-:W-:Y:S02]  /*3140*/  HFMA2 R2, -RZ, RZ, 0, 5.9604644775390625e-08 ;  /* 0x00000001ff027431 */ /* 0x002fe400000001ff */
[----:B------:R-:W-:Y:S01]  /*3150*/  IMAD.MOV.U32 R3, RZ, RZ, 0xffff ;  /* 0x0000ffffff037424 */ /* 0x000fe200078e00ff */
[----:B------:R-:W-:Y:S01]  /*3160*/  UPRMT UR7, UR4, 0x654, UR8 ;  /* 0x0000065404077896 */ /* 0x000fe20008000008 */
[----:B--2---:R-:W-:-:S03]  /*3170*/  IMAD.SHL.U32 R4, R5, 0x20, RZ ;  /* 0x0000002005047824 */ /* 0x004fc600078e00ff */
[-C--:B------:R-:W-:Y:S02]  /*3180*/  SHF.L.U32 R3, R3, R5.reuse, RZ ;  /* 0x0000000503037219 */ /* 0x080fe400000006ff */
[----:B------:R-:W-:Y:S01]  /*3190*/  SHF.L.U32 R5, R2, R5, RZ ;  /* 0x0000000502057219 */ /* 0x000fe200000006ff */
[----:B------:R2:W-:Y:S04]  /*31a0*/  STS [UR37+0x110], R4 ;  /* 0x00011004ff007988 */ /* 0x0005e80008000825 */
[----:B------:R2:W-:Y:S04]  /*31b0*/  ATOMS.OR RZ, [UR6+0x14], R3 ;  /* 0x00001403ffff798c */ /* 0x0005e8000b000006 */
[----:B------:R2:W-:Y:S01]  /*31c0*/  ATOMS.OR RZ, [UR6+0x18], R5 ;  /* 0x00001805ffff798c */ /* 0x0005e2000b000006 */
[----:B------:R-:W-:Y:S03]  /*31d0*/  SYNCS.ARRIVE.TRANS64.RED.A1T0 RZ, [UR7], RZ ;  /* 0x000000ffffff79a7 */ /* 0x000fe60008100407 */
[----:B------:R2:W-:Y:S01]  /*31e0*/  ATOMS.XOR RZ, [UR6+0x10], R2 ;  /* 0x00001002ffff798c */ /* 0x0005e2000b800006 */
[----:B------:R-:W-:Y:S05]  /*31f0*/  BRA `(.L_x_63) ;  /* 0x0000000000107947 */ /* 0x000fea0003800000 */
.L_x_56:
[----:B------:R-:W-:-:S05]  /*3200*/  MOV R2, 0xffffffff ;  /* 0xffffffff00027802 */ /* 0x000fca0000000f00 */
[----:B------:R1:W-:Y:S02]  /*3210*/  STS [UR37+0x110], R2 ;  /* 0x00011002ff007988 */ /* 0x0003e40008000825 */
[----:B-1----:R-:W-:Y:S02]  /*3220*/  MOV R2, 0x3240 ;  /* 0x0000324000027802 */ /* 0x002fe40000000f00 */
[----:B-----5:R-:W-:Y:S05]  /*3230*/  CALL.REL.NOINC `($__internal_1_$__cuda_sm10x_tcgen05_guardrail_trap_phase_invalid_during_alloc) ;  /* 0x0000004400f07944 */ /* 0x020fea0003c00000 */
.L_x_63:
[----:B------:R-:W-:Y:S05]  /*3240*/  WARPSYNC.ALL ;  /* 0x0000000000007948 */ /* 0x000fea0003800000 */
[----:B------:R-:W3:Y:S01]  /*3250*/  S2UR UR8, SR_CgaCtaId ;  /* 0x00000000000879c3 */ /* 0x000ee20000008800 */
[----:B------:R-:W-:Y:S01]  /*3260*/  UMOV UR6, 0x400 ;  /* 0x0000040000067882 */ /* 0x000fe20000000000 */
[----:B------:R-:W-:-:S06]  /*3270*/  NOP ;  /* 0x0000000000007918 */ /* 0x000fcc0000000000 */
[----:B------:R-:W-:Y:S06]  /*3280*/  BAR.ARV 0x6, 0xa0 ;  /* 0x0182800000007b1d */ /* 0x000fec0000002000 */
[----:B------:R-:W-:Y:S01]  /*3290*/  LOP3.LUT R0, R0, 0xffff, RZ, 0xc0, !PT ;  /* 0x0000ffff00007812 */ /* 0x000fe200078ec0ff */
[----:B-1----:R-:W-:Y:S01]  /*32a0*/  IMAD.MOV.U32 R9, RZ, RZ, 0x1 ;  /* 0x00000001ff097424 */ /* 0x002fe200078e00ff */
[----:B------:R-:W-:Y:S01]  /*32b0*/  LOP3.LUT R8, R8, 0xffff, RZ, 0xc0, !PT ;  /* 0x0000ffff08087812 */ /* 0x000fe200078ec0ff */
[----:B------:R-:W-:Y:S01]  /*32c0*/  UMOV UR22, URZ ;  /* 0x000000ff00167c82 */ /* 0x000fe20008000000 */
[----:B------:R-:W-:Y:S01]  /*32d0*/  R2UR UR12, R0 ;  /* 0x00000000000c72ca */ /* 0x000fe200000e0000 */
[----:B------:R-:W-:Y:S01]  /*32e0*/  UMOV UR21, URZ ;  /* 0x000000ff00157c82 */ /* 0x000fe20008000000 */
[----:B------:R-:W-:Y:S01]  /*32f0*/  R2UR UR13, R8 ;  /* 0x00000000080d72ca */ /* 0x000fe200000e0000 */
[----:B------:R-:W-:Y:S01]  /*3300*/  IMAD.MOV.U32 R8, RZ, RZ, RZ ;  /* 0x000000ffff087224 */ /* 0x000fe200078e00ff */
[----:B------:R-:W-:Y:S01]  /*3310*/  UMOV UR20, URZ ;  /* 0x000000ff00147c82 */ /* 0x000fe20008000000 */
[----:B------:R-:W-:-:S02]  /*3320*/  UISETP.NE.AND UP2, UPT, UR5, URZ, UPT ;  /* 0x000000ff0500728c */ /* 0x000fc4000bf45270 */
[----:B---3--:R-:W-:Y:S01]  /*3330*/  ULEA UR8, UR8, UR6, 0x18 ;  /* 0x0000000608087291 */ /* 0x008fe2000f8ec0ff */
[----:B------:R-:W1:Y:S03]  /*3340*/  LDCU UR6, c[0x0][0x38c] ;  /* 0x00007180ff0677ac */ /* 0x000e660008000800 */
[----:B------:R-:W-:Y:S02]  /*3350*/  UIADD3 UR14, UPT, UPT, UR8, 0x4400, URZ ;  /* 0x00004400080e7890 */ /* 0x000fe4000fffe0ff */
[----:B------:R-:W-:-:S03]  /*3360*/  UIADD3 UR15, UPT, UPT, UR8, 0xc400, URZ ;  /* 0x0000c400080f7890 */ /* 0x000fc6000fffe0ff */
[----:B--2---:R-:W2:Y:S01]  /*3370*/  LDS R2, [UR8+0x110] ;  /* 0x00011008ff027984 */ /* 0x004ea20008000800 */
[----:B------:R-:W-:Y:S02]  /*3380*/  USHF.R.U32.HI UR14, URZ, 0x4, UR14 ;  /* 0x00000004ff0e7899 */ /* 0x000fe4000801160e */
[----:B------:R-:W-:Y:S02]  /*3390*/  USHF.R.U32.HI UR15, URZ, 0x4, UR15 ;  /* 0x00000004ff0f7899 */ /* 0x000fe4000801160f */
[----:B------:R-:W-:Y:S02]  /*33a0*/  ULOP3.LUT UR14, UR14, 0x3fff, URZ, 0xc0, !UPT ;  /* 0x00003fff0e0e7892 */ /* 0x000fe4000f8ec0ff */
[----:B------:R-:W-:Y:S02]  /*33b0*/  ULOP3.LUT UR15, UR15, 0x3fff, URZ, 0xc0, !UPT ;  /* 0x00003fff0f0f7892 */ /* 0x000fe4000f8ec0ff */
[----:B------:R-:W-:Y:S02]  /*33c0*/  ULOP3.LUT UR14, UR14, 0x10000, URZ, 0xfc, !UPT ;  /* 0x000100000e0e7892 */ /* 0x000fe4000f8efcff */
[----:B-1----:R-:W-:-:S02]  /*33d0*/  UIADD3 UR6, UPT, UPT, UR6, 0x3f, URZ ;  /* 0x0000003f06067890 */ /* 0x002fc4000fffe0ff */
[----:B------:R-:W-:Y:S02]  /*33e0*/  ULOP3.LUT UR15, UR15, 0x10000, URZ, 0xfc, !UPT ;  /* 0x000100000f0f7892 */ /* 0x000fe4000f8efcff */
[----:B------:R-:W-:Y:S01]  /*33f0*/  USHF.R.S32.HI UR7, URZ, 0x1f, UR6 ;  /* 0x0000001fff077899 */ /* 0x000fe20008011406 */
[----:B------:R-:W-:Y:S01]  /*3400*/  UMOV UR28, 0x0 ;  /* 0x00000000001c7882 */ /* 0x000fe20000000000 */
[----:B------:R-:W-:Y:S02]  /*3410*/  UMOV UR29, 0x10100490 ;  /* 0x10100490001d7882 */ /* 0x000fe40000000000 */
[----:B------:R-:W-:Y:S01]  /*3420*/  ULEA.HI UR7, UR7, UR6, URZ, 0x6 ;  /* 0x0000000607077291 */ /* 0x000fe2000f8f30ff */
[----:B------:R-:W-:Y:S01]  /*3430*/  UMOV UR26, 0x0 ;  /* 0x00000000001a7882 */ /* 0x000fe20000000000 */
[----:B------:R-:W-:Y:S02]  /*3440*/  UMOV UR27, 0x10100490 ;  /* 0x10100490001b7882 */ /* 0x000fe40000000000 */
[----:B------:R-:W-:-:S04]  /*3450*/  USHF.R.S32.HI UR7, URZ, 0x6, UR7 ;  /* 0x00000006ff077899 */ /* 0x000fc80008011407 */
[----:B------:R-:W-:-:S04]  /*3460*/  UISETP.LT.AND UP0, UPT, UR7, 0x1, UPT ;  /* 0x000000010700788c */ /* 0x000fc8000bf01270 */
[----:B------:R-:W-:Y:S01]  /*3470*/  USEL UR23, UR7, 0x1, !UP0 ;  /* 0x0000000107177887 */ /* 0x000fe2000c000000 */
[----:B--2---:R-:W-:Y:S02]  /*3480*/  R2UR UR24, R2 ;  /* 0x00000000021872ca */ /* 0x004fe400000e0000 */
[----:B------:R-:W-:-:S13]  /*3490*/  CS2R R2, SRZ ;  /* 0x0000000000027805 */ /* 0x000fda000001ff00 */
.L_x_74:
[C---:B------:R-:W-:Y:S02]  /*34a0*/  LEA R0, R8.reuse, UR8, 0x3 ;  /* 0x0000000808007c11 */ /* 0x040fe4000f8e18ff */
[----:B------:R-:W-:Y:S02]  /*34b0*/  SHF.L.U32 R5, R3, 0x1f, RZ ;  /* 0x0000001f03057819 */ /* 0x000fe400000006ff */
[----:B------:R-:W-:Y:S02]  /*34c0*/  LEA R4, R8, UR8, 0x4 ;  /* 0x0000000808047c11 */ /* 0x000fe4000f8e20ff */
[----:B------:R-:W1:Y:S02]  /*34d0*/  SYNCS.PHASECHK.TRANS64.TRYWAIT P0, [R0+URZ+0x60], R5 ;  /* 0x00006005000075a7 */ /* 0x000e6400080011ff */
[----:B-1-34-:R-:W-:Y:S05]  /*34e0*/  @!P0 BRA `(.L_x_67) ;  /* 0x0000004000108947 */ /* 0x01afea0003800000 */
.L_x_131:
[----:B-1----:R-:W1:Y:S01]  /*34f0*/  LDS.128 R4, [R4+0xf0] ;  /* 0x0000f00004047984 */ /* 0x002e620000000c00 */
[----:B------:R-:W-:Y:S02]  /*3500*/  VIADD R0, R0, 0x70 ;  /* 0x0000007000007836 */ /* 0x000fe40000000000 */
[----:B------:R-:W-:Y:S01]  /*3510*/  VIADD R8, R8, 0x1 ;  /* 0x0000000108087836 */ /* 0x000fe20000000000 */
[----:B------:R-:W-:Y:S01]  /*3520*/  @!PT LDS RZ, [RZ] ;  /* 0x00000000fffff984 */ /* 0x000fe20000000800 */
[----:B------:R-:W-:Y:S01]  /*3530*/  @!PT LDS RZ, [RZ] ;  /* 0x00000000fffff984 */ /* 0x000fe20000000800 */
[----:B------:R-:W-:Y:S01]  /*3540*/  @!PT LDS RZ, [RZ] ;  /* 0x00000000fffff984 */ /* 0x000fe20000000800 */
[----:B------:R-:W-:Y:S01]  /*3550*/  @!PT LDS RZ, [RZ] ;  /* 0x00000000fffff984 */ /* 0x000fe20000000800 */
[----:B------:R2:W-:Y:S06]  /*3560*/  MEMBAR.ALL.CTA ;  /* 0x0000000000007992 */ /* 0x0005ec0000008000 */
[----:B--2---:R-:W2:Y:S01]  /*3570*/  FENCE.VIEW.ASYNC.S ;  /* 0x00000000000073c6 */ /* 0x004ea20000000000 */
[----:B------:R-:W-:-:S04]  /*3580*/  PRMT R0, RZ, 0x654, R0 ;  /* 0x00000654ff007816 */ /* 0x000fc80000000000 */
[----:B--2---:R2:W-:Y:S01]  /*3590*/  SYNCS.ARRIVE.TRANS64.RED.A1T0 RZ, [R0+URZ], RZ ;  /* 0x000000ff00ff79a7 */ /* 0x0045e200081004ff */
[----:B-1----:R-:W-:Y:S01]  /*35a0*/  LOP3.LUT P1, RZ, R6, 0x1, RZ, 0xc0, !PT ;  /* 0x0000000106ff7812 */ /* 0x002fe2000782c0ff */
[----:B--2---:R-:W-:-:S12]  /*35b0*/  BRA.U UP2, `(.L_x_68) ;  /* 0x0000000102e07547 */ /* 0x004fd8000b800000 */
[----:B------:R-:W1:Y:S01]  /*35c0*/  LDCU UR6, c[0x0][0x38c] ;  /* 0x00007180ff0677ac */ /* 0x000e620008000800 */
[----:B------:R-:W-:Y:S02]  /*35d0*/  PLOP3.LUT P2, PT, PT, PT, PT, 0x80, 0x8 ;  /* 0x000000000008781c */ /* 0x000fe40003f4f070 */
[----:B------:R-:W-:Y:S01]  /*35e0*/  SHF.L.U32 R5, R9, 0x1f, RZ ;  /* 0x0000001f09057819 */ /* 0x000fe200000006ff */
[----:B------:R-:W-:Y:S02]  /*35f0*/  ULEA UR10, UR22, UR8, 0x3 ;  /* 0x00000008160a7291 */ /* 0x000fe4000f8e18ff */
[----:B------:R-:W-:Y:S02]  /*3600*/  ULEA UR11, UR22, UR24, 0x6 ;  /* 0x00000018160b7291 */ /* 0x000fe4000f8e30ff */
[----:B-1----:R-:W-:-:S06]  /*3610*/  UISETP.GE.AND UP0, UPT, UR6, 0x1, UPT ;  /* 0x000000010600788c */ /* 0x002fcc000bf06270 */
[----:B------:R-:W-:-:S05]  /*3620*/  PLOP3.LUT P0, PT, PT, PT, UP0, 0x80, 0x8 ;  /* 0x000000000008781c */ /* 0x000fca0003f0f008 */
[----:B------:R-:W-:-:S08]  /*3630*/  @UP0 ULEA UR6, UR21, UR8, 0x3 ;  /* 0x0000000815060291 */ /* 0x000fd0000f8e18ff */
[----:B------:R-:W-:-:S04]  /*3640*/  @P0 SHF.L.U32 R0, R2, 0x1f, RZ ;  /* 0x0000001f02000819 */ /* 0x000fc800000006ff */
[----:B------:R1:W2:Y:S01]  /*3650*/  @P0 SYNCS.PHASECHK.TRANS64.TRYWAIT P2, [UR6], R0 ;  /* 0x00000000ff0005a7 */ /* 0x0002a20008041106 */
[----:B------:R-:W3:Y:S02]  /*3660*/  SYNCS.PHASECHK.TRANS64.TRYWAIT P0, [UR10+0xa0], R5 ;  /* 0x0000a005ff0075a7 */ /* 0x000ee4000800110a */
[----:B-123--:R-:W-:Y:S05]  /*3670*/  @!P0 BRA `(.L_x_69) ;  /* 0x0000003c00c08947 */ /* 0x00efea0003800000 */
.L_x_133:
[----:B------:R-:W-:Y:S01]  /*3680*/  UMOV UR19, UR20 ;  /* 0x0000001400137c82 */ /* 0x000fe20008000000 */
[----:B------:R-:W-:Y:S05]  /*3690*/  BRA.U !UP0, `(.L_x_70) ;  /* 0x0000000108987547 */ /* 0x000fea000b800000 */
[----:B------:R-:W-:Y:S02]  /*36a0*/  UIADD3 UR19, UPT, UPT, UR23, UR20, URZ ;  /* 0x0000001417137290 */ /* 0x000fe4000fffe0ff */
[----:B------:R-:W-:Y:S01]  /*36b0*/  UPLOP3.LUT UP3, UPT, UPT, UPT, UPT, 0x40, 0x4 ;  /* 0x000000000004789c */ /* 0x000fe20003f6e870 */
[----:B------:R-:W-:Y:S01]  /*36c0*/  UMOV UR18, UR7 ;  /* 0x0000000700127c82 */ /* 0x000fe20008000000 */
[----:B------:R-:W-:-:S09]  /*36d0*/  UMOV UR17, UR21 ;  /* 0x0000001500117c82 */ /* 0x000fd20008000000 */
.L_x_73:
[----:B--2---:R-:W-:Y:S01]  /*36e0*/  ULEA UR9, UR17, UR8, 0x3 ;  /* 0x0000000811097291 */ /* 0x004fe2000f8e18ff */
[----:B---3--:R-:W-:Y:S11]  /*36f0*/  @P2 BRA `(.L_x_71) ;  /* 0x00000000000c2947 */ /* 0x008ff60003800000 */
[----:B-1----:R-:W-:Y:S04]  /*3700*/  SHF.L.U32 R5, R2, 0x1f, RZ ;  /* 0x0000001f02057819 */ /* 0x002fe800000006ff */
[----:B------:R-:W1:Y:S02]  /*3710*/  SYNCS.PHASECHK.TRANS64.TRYWAIT P0, [UR9], R5 ;  /* 0x00000005ff0075a7 */ /* 0x000e640008001109 */
[----:B-1----:R-:W-:Y:S05]  /*3720*/  @!P0 BRA `(.L_x_72) ;  /* 0x0000003c00ac8947 */ /* 0x002fea0003800000 */
.L_x_71:
[----:B------:R-:W-:Y:S01]  /*3730*/  UISETP.NE.AND UP0, UPT, UR18, 0x1, UPT ;  /* 0x000000011200788c */ /* 0x000fe2000bf05270 */
[----:B------:R-:W-:Y:S01]  /*3740*/  PLOP3.LUT P2, PT, PT, PT, PT, 0x80, 0x8 ;  /* 0x000000000008781c */ /* 0x000fe20003f4f070 */
[----:B------:R-:W-:Y:S02]  /*3750*/  UIADD3 UR21, UPT, UPT, UR17, 0x1, URZ ;  /* 0x0000000111157890 */ /* 0x000fe4000fffe0ff */
[----:B------:R-:W-:Y:S02]  /*3760*/  ULEA UR30, UR17, UR15, 0x7 ;  /* 0x0000000f111e7291 */ /* 0x000fe4000f8e38ff */
[----:B------:R-:W-:Y:S01]  /*3770*/  UISETP.NE.AND UP1, UPT, UR21, 0x4, UPT ;  /* 0x000000041500788c */ /* 0x000fe2000bf25270 */
[----:B------:R-:W-:Y:S01]  /*3780*/  PLOP3.LUT P0, PT, PT, PT, UP0, 0x80, 0x8 ;  /* 0x000000000008781c */ /* 0x000fe20003f0f008 */
[----:B------:R-:W-:Y:S02]  /*3790*/  ULEA UR32, UR17, UR14, 0x9 ;  /* 0x0000000e11207291 */ /* 0x000fe4000f8e48ff */
[----:B------:R-:W-:Y:S02]  /*37a0*/  USEL UR16, URZ, 0x1, UP1 ;  /* 0x00000001ff107887 */ /* 0x000fe40008800000 */
[----:B------:R-:W-:Y:S02]  /*37b0*/  USEL UR21, UR21, URZ, UP1 ;  /* 0x000000ff15157287 */ /* 0x000fe40008800000 */
[----:B------:R-:W-:Y:S02]  /*37c0*/  UIADD3 UR36, UPT, UPT, UR30, 0x2, URZ ;  /* 0x000000021e247890 */ /* 0x000fe4000fffe0ff */
[----:B------:R-:W-:Y:S01]  /*37d0*/  @UP0 ULEA UR6, UR21, UR8, 0x3 ;  /* 0x0000000815060291 */ /* 0x000fe2000f8e18ff */
[----:B------:R-:W-:Y:S01]  /*37e0*/  LOP3.LUT R2, R2, UR16, RZ, 0x3c, !PT ;  /* 0x0000001002027c12 */ /* 0x000fe2000f8e3cff */
[----:B------:R-:W-:Y:S02]  /*37f0*/  UIADD3 UR34, UPT, UPT, UR32, 0x2, URZ ;  /* 0x0000000220227890 */ /* 0x000fe4000fffe0ff */
[----:B------:R-:W-:Y:S01]  /*3800*/  UIADD3 UR9, UPT, UPT, UR9, 0x20, URZ ;  /* 0x0000002009097890 */ /* 0x000fe2000fffe0ff */
[----:B-1----:R-:W-:Y:S01]  /*3810*/  @P0 SHF.L.U32 R0, R2, 0x1f, RZ ;  /* 0x0000001f02000819 */ /* 0x002fe200000006ff */
[----:B------:R-:W-:Y:S01]  /*3820*/  UMOV UR31, 0x80004020 ;  /* 0x80004020001f7882 */ /* 0x000fe20000000000 */
[----:B------:R-:W-:Y:S01]  /*3830*/  UMOV UR33, 0x80004020 ;  /* 0x8000402000217882 */ /* 0x000fe20000000000 */
[----:B------:R-:W-:Y:S01]  /*3840*/  UMOV UR37, 0x80004020 ;  /* 0x8000402000257882 */ /* 0x000fe20000000000 */
[----:B------:R2:W3:Y:S01]  /*3850*/  @P0 SYNCS.PHASECHK.TRANS64.TRYWAIT P2, [UR6], R0 ;  /* 0x00000000ff0005a7 */ /* 0x0004e20008041106 */
[----:B------:R-:W-:Y:S01]  /*3860*/  UIADD3 UR20, UPT, UPT, UR20, 0x1, URZ ;  /* 0x0000000114147890 */ /* 0x000fe2000fffe0ff */
[----:B------:R2:W-:Y:S01]  /*3870*/  UTCQMMA.2CTA gdesc[UR32], gdesc[UR30], tmem[UR11], tmem[UR28], idesc[UR29], UP3 ;  /* 0x00ff1c1e200075ea */ /* 0x0005e20009a0030b */
[----:B------:R-:W-:Y:S02]  /*3880*/  UIADD3 UR18, UPT, UPT, UR18, -0x1, URZ ;  /* 0xffffffff12127890 */ /* 0x000fe4000fffe0ff */
[----:B------:R-:W-:Y:S02]  /*3890*/  UISETP.NE.AND UP0, UPT, UR20, UR19, UPT ;  /* 0x000000131400728c */ /* 0x000fe4000bf05270 */
[----:B------:R-:W-:Y:S01]  /*38a0*/  UPLOP3.LUT UP3, UPT, UPT, UPT, UPT, 0x80, 0x8 ;  /* 0x000000000008789c */ /* 0x000fe20003f6f070 */
[----:B------:R-:W-:Y:S01]  /*38b0*/  UMOV UR35, 0x80004020 ;  /* 0x8000402000237882 */ /* 0x000fe20000000000 */
[----:B------:R-:W-:Y:S01]  /*38c0*/  UMOV UR17, UR21 ;  /* 0x0000001500117c82 */ /* 0x000fe20008000000 */
[----:B------:R2:W-:Y:S01]  /*38d0*/  UTCQMMA.2CTA gdesc[UR34], gdesc[UR36], tmem[UR11], tmem[UR26], idesc[UR27], UPT ;  /* 0x00ff1a24220075ea */ /* 0x0005e2000ba0030b */
[----:B------:R2:W-:Y:S03]  /*38e0*/  UTCBAR.2CTA.MULTICAST [UR9], URZ, UR13 ;  /* 0x000000ff090073e9 */ /* 0x0005e6000820080d */
[----:B------:R-:W-:Y:S05]  /*38f0*/  BRA.U UP0, `(.L_x_73) ;  /* 0xfffffffd00787547 */ /* 0x000fea000b83ffff */
.L_x_70:
[----:B------:R-:W-:Y:S01]  /*3900*/  UIADD3 UR10, UPT, UPT, UR10, 0x80, URZ ;  /* 0x000000800a0a7890 */ /* 0x000fe2000fffe0ff */
[----:B------:R-:W-:-:S08]  /*3910*/  UMOV UR20, UR19 ;  /* 0x0000001300147c82 */ /* 0x000fd00008000000 */
[----:B------:R4:W-:Y:S01]  /*3920*/  UTCBAR.2CTA.MULTICAST [UR10], URZ, UR12 ;  /* 0x000000ff0a0073e9 */ /* 0x0009e2000820080c */
[----:B------:R-:W-:Y:S02]  /*3930*/  NOP ;  /* 0x0000000000007918 */ /* 0x000fe40000000000 */
.L_x_68:
[----:B------:R-:W-:Y:S01]  /*3940*/  UIADD3 UR22, UPT, UPT, UR22, 0x1, URZ ;  /* 0x0000000116167890 */ /* 0x000fe2000fffe0ff */
[----:B------:R-:W-:-:S03]  /*3950*/  ISETP.NE.AND P0, PT, R8, 0x2, PT ;  /* 0x000000020800780c */ /* 0x000fc60003f05270 */
[----:B------:R-:W-:Y:S01]  /*3960*/  UISETP.NE.AND UP0, UPT, UR22, 0x4, UPT ;  /* 0x000000041600788c */ /* 0x000fe2000bf05270 */
[----:B-12---:R-:W-:Y:S02]  /*3970*/  SEL R0, RZ, 0x1, P0 ;  /* 0x00000001ff007807 */ /* 0x006fe40000000000 */
[----:B------:R-:W-:Y:S01]  /*3980*/  SEL R8, R8, RZ, P0 ;  /* 0x000000ff08087207 */ /* 0x000fe20000000000 */
[----:B------:R-:W-:Y:S01]  /*3990*/  USEL UR6, URZ, 0x1, UP0 ;  /* 0x00000001ff067887 */ /* 0x000fe20008000000 */
[----:B------:R-:W-:Y:S01]  /*39a0*/  LOP3.LUT R3, R3, R0, RZ, 0x3c, !PT ;  /* 0x0000000003037212 */ /* 0x000fe200078e3cff */
[----:B------:R-:W-:-:S04]  /*39b0*/  USEL UR22, UR22, URZ, UP0 ;  /* 0x000000ff16167287 */ /* 0x000fc80008000000 */
[----:B------:R-:W-:Y:S01]  /*39c0*/  LOP3.LUT R9, R9, UR6, RZ, 0x3c, !PT ;  /* 0x0000000609097c12 */ /* 0x000fe2000f8e3cff */
[----:B------:R-:W-:Y:S07]  /*39d0*/  @P1 BRA `(.L_x_74) ;  /* 0xfffffff800b01947 */ /* 0x000fee000383ffff */
[----:B------:R-:W1:Y:S01]  /*39e0*/  S2UR UR6, SR_CgaCtaId ;  /* 0x00000000000679c3 */ /* 0x000e620000008800 */
[----:B------:R-:W-:Y:S01]  /*39f0*/  ELECT P0, URZ, PT ;  /* 0x0000000000ff782f */ /* 0x000fe20003800000 */
[----:B------:R-:W-:Y:S01]  /*3a00*/  HFMA2 R0, -RZ, RZ, 0, 5.9604644775390625e-08 ;  /* 0x00000001ff007431 */ /* 0x000fe200000001ff */
[----:B------:R-:W-:-:S05]  /*3a10*/  UMOV UR7, 0x40 ;  /* 0x0000004000077882 */ /* 0x000fca0000000000 */
[----:B------:R-:W-:Y:S01]  /*3a20*/  UVIRTCOUNT.DEALLOC.SMPOOL 0x80 ;  /* 0x000000800000784c */ /* 0x000fe20000000000 */
[----:B------:R-:W-:Y:S02]  /*3a30*/  UISETP.NE.AND UP0, UPT, UR5, URZ, UPT ;  /* 0x000000ff0500728c */ /* 0x000fe4000bf05270 */
[----:B-1----:R-:W-:-:S09]  /*3a40*/  ULEA UR6, UR6, UR7, 0x18 ;  /* 0x0000000706067291 */ /* 0x002fd2000f8ec0ff */
[----:B------:R1:W-:Y:S01]  /*3a50*/  @P0 STS.U8 [UR6+0x1c], R0 ;  /* 0x00001c00ff000988 */ /* 0x0003e20008000006 */
[----:B------:R-:W-:Y:S05]  /*3a60*/  BRA.U UP0, `(.L_x_75) ;  /* 0x0000000100a07547 */ /* 0x000fea000b800000 */
[----:B------:R-:W-:Y:S01]  /*3a70*/  UIADD3 UR5, UPT, UPT, UR8, 0xa0, URZ ;  /* 0x000000a008057890 */ /* 0x000fe2000fffe0ff */
[----:B------:R-:W-:-:S03]  /*3a80*/  SHF.L.U32 R3, R9, 0x1f, RZ ;  /* 0x0000001f09037819 */ /* 0x000fc600000006ff */
[----:B------:R-:W-:-:S09]  /*3a90*/  ULEA UR7, UR22, UR5, 0x3 ;  /* 0x0000000516077291 */ /* 0x000fd2000f8e18ff */
[----:B------:R-:W2:Y:S02]  /*3aa0*/  SYNCS.PHASECHK.TRANS64.TRYWAIT P0, [UR7], R3 ;  /* 0x00000003ff0075a7 */ /* 0x000ea40008001107 */
[----:B--2---:R-:W-:Y:S05]  /*3ab0*/  @!P0 BRA `(.L_x_76) ;  /* 0x0000003800e08947 */ /* 0x004fea0003800000 */
.L_x_136:
[----:B------:R-:W-:-:S04]  /*3ac0*/  UIADD3 UR9, UPT, UPT, UR22, 0x1, URZ ;  /* 0x0000000116097890 */ /* 0x000fc8000fffe0ff */
[----:B------:R-:W-:-:S04]  /*3ad0*/  UISETP.NE.AND UP1, UPT, UR9, 0x4, UPT ;  /* 0x000000040900788c */ /* 0x000fc8000bf25270 */
[----:B----4-:R-:W-:Y:S02]  /*3ae0*/  USEL UR10, URZ, 0x1, UP1 ;  /* 0x00000001ff0a7887 */ /* 0x010fe40008800000 */
[----:B------:R-:W-:-:S04]  /*3af0*/  USEL UR9, UR9, URZ, UP1 ;  /* 0x000000ff09097287 */ /* 0x000fc80008800000 */
[----:B------:R-:W-:Y:S01]  /*3b00*/  ULEA UR7, UR9, UR5, 0x3 ;  /* 0x0000000509077291 */ /* 0x000fe2000f8e18ff */
[----:B------:R-:W-:-:S04]  /*3b10*/  LOP3.LUT R2, R9, UR10, RZ, 0x3c, !PT ;  /* 0x0000000a09027c12 */ /* 0x000fc8000f8e3cff */
[----:B-1----:R-:W-:-:S04]  /*3b20*/  SHF.L.U32 R3, R2, 0x1f, RZ ;  /* 0x0000001f02037819 */ /* 0x002fc800000006ff */
[----:B------:R-:W1:Y:S02]  /*3b30*/  SYNCS.PHASECHK.TRANS64.TRYWAIT P0, [UR7], R3 ;  /* 0x00000003ff0075a7 */ /* 0x000e640008001107 */
[----:B-1----:R-:W-:Y:S05]  /*3b40*/  @!P0 BRA `(.L_x_77) ;  /* 0x0000003800d48947 */ /* 0x002fea0003800000 */
.L_x_138:
        /* <DEDUP_REMOVED lines=9> */
.L_x_140:
[----:B------:R-:W-:-:S04]  /*3be0*/  UIADD3 UR9, UPT, UPT, UR9, 0x1, URZ ;  /* 0x0000000109097890 */ /* 0x000fc8000fffe0ff */
[----:B------:R-:W-:-:S04]  /*3bf0*/  UISETP.NE.AND UP1, UPT, UR9, 0x4, UPT ;  /* 0x000000040900788c */ /* 0x000fc8000bf25270 */
[----:B------:R-:W-:Y:S02]  /*3c00*/  USEL UR7, URZ, 0x1, UP1 ;  /* 0x00000001ff077887 */ /* 0x000fe40008800000 */
[----:B------:R-:W-:-:S04]  /*3c10*/  USEL UR9, UR9, URZ, UP1 ;  /* 0x000000ff09097287 */ /* 0x000fc80008800000 */
[----:B------:R-:W-:Y:S01]  /*3c20*/  ULEA UR9, UR9, UR5, 0x3 ;  /* 0x0000000509097291 */ /* 0x000fe2000f8e18ff */
[----:B-1----:R-:W-:-:S04]  /*3c30*/  LOP3.LUT R3, R2, UR7, RZ, 0x3c, !PT ;  /* 0x0000000702037c12 */ /* 0x002fc8000f8e3cff */
[----:B------:R-:W-:Y:S01]  /*3c40*/  SHF.L.U32 R3, R3, 0x1f, RZ ;  /* 0x0000001f03037819 */ /* 0x000fe200000006ff */
[----:B------:R-:W-:-:S04]  /*3c50*/  IMAD.U32 R0, RZ, RZ, UR9 ;  /* 0x00000009ff007e24 */ /* 0x000fc8000f8e00ff */
[----:B------:R1:W2:Y:S03]  /*3c60*/  SYNCS.PHASECHK.TRANS64.TRYWAIT P0, [R0+URZ], R3 ;  /* 0x00000003000075a7 */ /* 0x0002a600080011ff */
[----:B--2---:R-:W-:Y:S05]  /*3c70*/  @!P0 NANOSLEEP.SYNCS 0x989680 ;  /* 0x009896800000895d */ /* 0x004fea0003900000 */
[----:B------:R-:W2:Y:S02]  /*3c80*/  @!P0 SYNCS.PHASECHK.TRANS64 P0, [R0+URZ], R3 ;  /* 0x00000003000085a7 */ /* 0x000ea400080010ff */
[----:B--2---:R-:W-:Y:S05]  /*3c90*/  @P0 BRA `(.L_x_79) ;  /* 0x0000000000200947 */ /* 0x004fea0003800000 */
.L_x_80:
[----:B--2---:R2:W4:Y:S02]  /*3ca0*/  SYNCS.PHASECHK.TRANS64.TRYWAIT P0, [R0+URZ], R3 ;  /* 0x00000003000075a7 */ /* 0x00452400080011ff */
[----:B----4-:R-:W-:Y:S05]  /*3cb0*/  @!P0 NANOSLEEP.SYNCS 0x989680 ;  /* 0x009896800000895d */ /* 0x010fea0003900000 */
[----:B------:R-:W4:Y:S02]  /*3cc0*/  @!P0 SYNCS.PHASECHK.TRANS64 P0, [R0+URZ], R3 ;  /* 0x00000003000085a7 */ /* 0x000f2400080010ff */
[----:B----4-:R-:W-:Y:S05]  /*3cd0*/  @!P0 BRA `(.L_x_80) ;  /* 0xfffffffc00f08947 */ /* 0x010fea000383ffff */
[----:B------:R-:W-:Y:S05]  /*3ce0*/  BRA `(.L_x_79) ;  /* 0x00000000000c7947 */ /* 0x000fea0003800000 */
.L_x_75:
[----:B------:R-:W-:-:S04]  /*3cf0*/  UIADD3 UR5, UPT, UPT, UR8, 0xe0, URZ ;  /* 0x000000e008057890 */ /* 0x000fc8000fffe0ff */
[----:B------:R-:W-:-:S09]  /*3d00*/  UPRMT UR5, UR4, 0x654, UR5 ;  /* 0x0000065404057896 */ /* 0x000fd20008000005 */
[----:B------:R-:W-:Y:S03]  /*3d10*/  SYNCS.ARRIVE.TRANS64.RED.A1T0 RZ, [UR5], RZ ;  /* 0x000000ffffff79a7 */ /* 0x000fe60008100405 */
.L_x_79:
[----:B-12---:R-:W-:Y:S01]  /*3d20*/  SHF.L.U32 R3, RZ, 0x1f, RZ ;  /* 0x0000001fff037819 */ /* 0x006fe200000006ff */
[----:B------:R-:W-:Y:S01]  /*3d30*/  UIADD3 UR5, UPT, UPT, UR8, 0xe0, URZ ;  /* 0x000000e008057890 */ /* 0x000fe2000fffe0ff */
[----:B------:R-:W-:Y:S02]  /*3d40*/  PLOP3.LUT P0, PT, PT, PT, UP0, 0x80, 0x8 ;  /* 0x000000000008781c */ /* 0x000fe40003f0f008 */
[----:B------:R-:W1:Y:S02]  /*3d50*/  SYNCS.PHASECHK.TRANS64.TRYWAIT P1, [UR8+0xe0], R3 ;  /* 0x0000e003ff0075a7 */ /* 0x000e640008021108 */
[----:B-1----:R-:W-:Y:S09]  /*3d60*/  @!P1 BRA `(.L_x_81) ;  /* 0x00000038007c9947 */ /* 0x002ff20003800000 */
.L_x_142:
[----:B------:R-:W-:Y:S01]  /*3d70*/  @!UP0 UPRMT UR5, UR4, 0x654, UR5 ;  /* 0x0000065404058896 */ /* 0x000fe20008000005 */
[----:B------:R-:W-:Y:S02]  /*3d80*/  UMOV UR8, 0xffff ;  /* 0x0000ffff00087882 */ /* 0x000fe40000000000 */
[----:B------:R-:W-:-:S06]  /*3d90*/  UMOV UR4, 0x1 ;  /* 0x0000000100047882 */ /* 0x000fcc0000000000 */
[----:B------:R-:W-:Y:S01]  /*3da0*/  @!P0 SYNCS.ARRIVE.TRANS64.RED.A1T0 RZ, [UR5], RZ ;  /* 0x000000ffffff89a7 */ /* 0x000fe20008100405 */
[----:B------:R-:W-:Y:S01]  /*3db0*/  NOP ;  /* 0x0000000000007918 */ /* 0x000fe20000000000 */
[----:B-1----:R-:W1:Y:S01]  /*3dc0*/  LDS R0, [UR6+0x14] ;  /* 0x00001406ff007984 */ /* 0x002e620008000800 */
[----:B------:R-:W-:-:S04]  /*3dd0*/  ULOP3.LUT UR5, UR24, 0xffff, URZ, 0xc0, !UPT ;  /* 0x0000ffff18057892 */ /* 0x000fc8000f8ec0ff */
[----:B------:R-:W-:-:S04]  /*3de0*/  USHF.R.U32.HI UR5, URZ, 0x5, UR5 ;  /* 0x00000005ff057899 */ /* 0x000fc80008011605 */
[----:B------:R-:W-:Y:S02]  /*3df0*/  USHF.L.U32 UR8, UR8, UR5, URZ ;  /* 0x0000000508087299 */ /* 0x000fe400080006ff */
[----:B------:R-:W-:-:S04]  /*3e00*/  USHF.L.U32 UR4, UR4, UR5, URZ ;  /* 0x0000000504047299 */ /* 0x000fc800080006ff */
[----:B-1----:R-:W-:-:S04]  /*3e10*/  LOP3.LUT R0, R0, UR8, RZ, 0xc0, !PT ;  /* 0x0000000800007c12 */ /* 0x002fc8000f8ec0ff */
[----:B------:R-:W-:-:S13]  /*3e20*/  ISETP.NE.AND P0, PT, R0, UR8, PT ;  /* 0x0000000800007c0c */ /* 0x000fda000bf05270 */
[----:B------:R-:W-:Y:S05]  /*3e30*/  @P0 BRA `(.L_x_82) ;  /* 0x0000000000580947 */ /* 0x000fea0003800000 */
[----:B------:R-:W1:Y:S02]  /*3e40*/  LDS R0, [UR6+0x18] ;  /* 0x00001806ff007984 */ /* 0x000e640008000800 */
[----:B-1----:R-:W-:-:S04]  /*3e50*/  LOP3.LUT R0, R0, UR4, RZ, 0xc0, !PT ;  /* 0x0000000400007c12 */ /* 0x002fc8000f8ec0ff */
[----:B------:R-:W-:-:S13]  /*3e60*/  ISETP.NE.AND P0, PT, R0, UR4, PT ;  /* 0x0000000400007c0c */ /* 0x000fda000bf05270 */
[----:B------:R-:W-:Y:S05]  /*3e70*/  @P0 BRA `(.L_x_83) ;  /* 0x00000000003c0947 */ /* 0x000fea0003800000 */
[----:B------:R-:W1:Y:S01]  /*3e80*/  S2R R2, SR_LANEID ;  /* 0x0000000000027919 */ /* 0x000e620000000000 */
[----:B------:R-:W-:Y:S01]  /*3e90*/  ULOP3.LUT UR8, URZ, UR8, URZ, 0x33, !UPT ;  /* 0x00000008ff087292 */ /* 0x000fe2000f8e33ff */
[----:B------:R-:W-:Y:S01]  /*3ea0*/  LOP3.LUT R4, RZ, UR4, RZ, 0x33, !PT ;  /* 0x00000004ff047c12 */ /* 0x000fe2000f8e33ff */
[----:B------:R-:W-:Y:S02]  /*3eb0*/  VOTEU.ANY UR7, UPT, PT ;  /* 0x0000000000077886 */ /* 0x000fe400038e0100 */
[----:B------:R-:W-:Y:S01]  /*3ec0*/  UFLO.U32 UR7, UR7 ;  /* 0x00000007000772bd */ /* 0x000fe200080e0000 */
[----:B------:R-:W2:Y:S01]  /*3ed0*/  REDUX UR4, R4 ;  /* 0x00000000040473c4 */ /* 0x000ea20000000000 */
[----:B------:R-:W-:-:S06]  /*3ee0*/  IMAD.U32 R0, RZ, RZ, UR8 ;  /* 0x00000008ff007e24 */ /* 0x000fcc000f8e00ff */
[----:B------:R1:W-:Y:S01]  /*3ef0*/  UTCATOMSWS.AND URZ, UR8 ;  /* 0x0000000800ff79e3 */ /* 0x0003e20008000000 */
[----:B------:R-:W3:Y:S01]  /*3f00*/  REDUX UR5, R0 ;  /* 0x00000000000573c4 */ /* 0x000ee20000000000 */
[----:B-1----:R-:W-:Y:S01]  /*3f10*/  ISETP.EQ.U32.AND P0, PT, R2, UR7, PT ;  /* 0x0000000702007c0c */ /* 0x002fe2000bf02070 */
[----:B--2---:R-:W-:Y:S01]  /*3f20*/  IMAD.U32 R2, RZ, RZ, UR4 ;  /* 0x00000004ff027e24 */ /* 0x004fe2000f8e00ff */
[----:B---3--:R-:W-:-:S11]  /*3f30*/  MOV R3, UR5 ;  /* 0x0000000500037c02 */ /* 0x008fd60008000f00 */
[----:B------:R1:W-:Y:S04]  /*3f40*/  @P0 ATOMS.AND RZ, [UR6+0x14], R3 ;  /* 0x00001403ffff098c */ /* 0x0003e8000a800006 */
[----:B------:R1:W-:Y:S01]  /*3f50*/  @P0 ATOMS.AND RZ, [UR6+0x18], R2 ;  /* 0x00001802ffff098c */ /* 0x0003e2000a800006 */
[----:B------:R-:W-:Y:S05]  /*3f60*/  BRA `(.L_x_84) ;  /* 0x0000000000147947 */ /* 0x000fea0003800000 */
.L_x_83:
[----:B------:R-:W-:Y:S02]  /*3f70*/  MOV R2, 0x3f90 ;  /* 0x00003f9000027802 */ /* 0x000fe40000000f00 */
[----:B---345:R-:W-:Y:S05]  /*3f80*/  CALL.REL.NOINC `($__internal_0_$__cuda_sm10x_tcgen05_guardrail_trap_col_being_dealloced_not_returned_by_alloc) ;  /* 0x0000003800907944 */ /* 0x038fea0003c00000 */
[----:B------:R-:W-:Y:S05]  /*3f90*/  BRA `(.L_x_84) ;  /* 0x0000000000087947 */ /* 0x000fea0003800000 */
.L_x_82:
[----:B------:R-:W-:Y:S02]  /*3fa0*/  MOV R2, 0x3fc0 ;  /* 0x00003fc000027802 */ /* 0x000fe40000000f00 */
[----:B---345:R-:W-:Y:S05]  /*3fb0*/  CALL.REL.NOINC `($__internal_2_$__cuda_sm10x_tcgen05_guardrail_trap_unallocated_columns_being_dealloced) ;  /* 0x00000038009c7944 */ /* 0x038fea0003c00000 */
.L_x_84:
[----:B------:R-:W-:Y:S01]  /*3fc0*/  NOP ;  /* 0x0000000000007918 */ /* 0x000fe20000000000 */
[----:B----4-:R-:W-:Y:S05]  /*3fd0*/  EXIT ;  /* 0x000000000000794d */ /* 0x010fea0003800000 */
.L_x_55:
[----:B------:R-:W-:-:S09]  /*3fe0*/  UISETP.NE.OR UP5, UPT, UR10, 0x3, !UP5 ;  /* 0x000000030a00788c */ /* 0x000fd2000efa5670 */
[----:B------:R-:W-:Y:S05]  /*3ff0*/  BRA.U UP5, `(.L_x_85) ;  /* 0x0000000905c87547 */ /* 0x000fea000b800000 */
[----:B------:R-:W1:Y:S01]  /*4000*/  LDC R0, c[0x0][0xb30] ;  /* 0x0002cc00ff007b82 */ /* 0x000e620000000800 */
[----:B------:R-:W2:Y:S01]  /*4010*/  LDCU.64 UR8, c[0x0][0x888] ;  /* 0x00011100ff0877ac */ /* 0x000ea20008000a00 */
[----:B------:R-:W-:Y:S01]  /*4020*/  IMAD.MOV.U32 R30, RZ, RZ, 0x1 ;  /* 0x00000001ff1e7424 */ /* 0x000fe200078e00ff */
[----:B------:R-:W-:Y:S01]  /*4030*/  CS2R R28, SRZ ;  /* 0x00000000001c7805 */ /* 0x000fe2000001ff00 */
[----:B------:R-:W-:Y:S01]  /*4040*/  IMAD.MOV.U32 R25, RZ, RZ, 0x2000 ;  /* 0x00002000ff197424 */ /* 0x000fe200078e00ff */
[----:B------:R-:W3:Y:S03]  /*4050*/  LDCU.64 UR4, c[0x0][0x890] ;  /* 0x00011200ff0477ac */ /* 0x000ee60008000a00 */
[----:B------:R-:W4:Y:S01]  /*4060*/  LDC R19, c[0x0][0x370] ;  /* 0x0000dc00ff137b82 */ /* 0x000f220000000800 */
[----:B------:R-:W-:Y:S01]  /*4070*/  UMOV UR6, 0x400 ;  /* 0x0000040000067882 */ /* 0x000fe20000000000 */
[----:B------:R-:W-:-:S02]  /*4080*/  UPLOP3.LUT UP1, UPT, UPT, UPT, UPT, 0x40, 0x4 ;  /* 0x000000000004789c */ /* 0x000fc40003f2e870 */
[----:B------:R-:W-:-:S04]  /*4090*/  ULEA UR6, UR37, UR6, 0x18 ;  /* 0x0000000625067291 */ /* 0x000fc8000f8ec0ff */
[----:B------:R-:W4:Y:S01]  /*40a0*/  LDC R2, c[0x0][0xb0c] ;  /* 0x0002c300ff027b82 */ /* 0x000f220000000800 */
[----:B--2---:R-:W-:Y:S02]  /*40b0*/  UISETP.NE.U32.AND UP2, UPT, UR8, URZ, UPT ;  /* 0x000000ff0800728c */ /* 0x004fe4000bf45070 */
[----:B------:R-:W-:Y:S02]  /*40c0*/  UIADD3 UR8, UPT, UPT, UR6, 0x40, URZ ;  /* 0x0000004006087890 */ /* 0x000fe4000fffe0ff */
[----:B---3--:R-:W-:-:S03]  /*40d0*/  UISETP.NE.U32.AND UP3, UPT, UR4, URZ, UPT ;  /* 0x000000ff0400728c */ /* 0x008fc6000bf65070 */
[----:B------:R-:W2:Y:S01]  /*40e0*/  LDC R18, c[0x0][0xb20] ;  /* 0x0002c800ff127b82 */ /* 0x000ea20000000800 */
[----:B-1----:R-:W-:Y:S01]  /*40f0*/  ISETP.NE.AND P1, PT, R0, 0x1, PT ;  /* 0x000000010000780c */ /* 0x002fe20003f25270 */
[----:B------:R-:W-:Y:S02]  /*4100*/  UISETP.NE.AND.EX UP2, UPT, UR9, URZ, UPT, UP2 ;  /* 0x000000ff0900728c */ /* 0x000fe4000bf45320 */
[----:B------:R-:W-:Y:S02]  /*4110*/  UPRMT UR37, UR37, 0x654, UR8 ;  /* 0x0000065425257896 */ /* 0x000fe40008000008 */
[----:B------:R-:W-:Y:S02]  /*4120*/  UISETP.NE.AND.EX UP3, UPT, UR5, URZ, UPT, UP3 ;  /* 0x000000ff0500728c */ /* 0x000fe4000bf65330 */
[----:B------:R-:W1:Y:S08]  /*4130*/  LDC.64 R32, c[0x0][0x348] ;  /* 0x0000d200ff207b82 */ /* 0x000e700000000a00 */
[----:B------:R-:W3:Y:S08]  /*4140*/  LDC.64 R16, c[0x0][0xb10] ;  /* 0x0002c400ff107b82 */ /* 0x000ef00000000a00 */
[----:B------:R-:W1:Y:S08]  /*4150*/  LDC.64 R6, c[0x0][0xb18] ;  /* 0x0002c600ff067b82 */ /* 0x000e700000000a00 */
[----:B------:R-:W1:Y:S08]  /*4160*/  LDC.64 R4, c[0x0][0xb28] ;  /* 0x0002ca00ff047b82 */ /* 0x000e700000000a00 */
[----:B--2-4-:R-:W1:Y:S02]  /*4170*/  LDC R24, c[0x0][0x374] ;  /* 0x0000dd00ff187b82 */ /* 0x014e640000000800 */
.L_x_93:
[C---:B------:R-:W-:Y:S02]  /*4180*/  LEA R0, R29.reuse, UR6, 0x3 ;  /* 0x000000061d007c11 */ /* 0x040fe4000f8e18ff */
[----:B------:R-:W-:Y:S02]  /*4190*/  SHF.L.U32 R3, R28, 0x1f, RZ ;  /* 0x0000001f1c037819 */ /* 0x000fe400000006ff */
[----:B------:R-:W-:Y:S02]  /*41a0*/  LEA R20, R29, UR6, 0x4 ;  /* 0x000000061d147c11 */ /* 0x000fe4000f8e20ff */
[----:B--2---:R-:W2:Y:S02]  /*41b0*/  SYNCS.PHASECHK.TRANS64.TRYWAIT P0, [R0+URZ+0x60], R3 ;  /* 0x00006003000075a7 */ /* 0x004ea400080011ff */
[----:B--2---:R-:W-:Y:S05]  /*41c0*/  @!P0 BRA `(.L_x_86) ;  /* 0x00000034007c8947 */ /* 0x004fea0003800000 */
.L_x_143:
[----:B------:R-:W-:Y:S01]  /*41d0*/  ISETP.GE.AND P0, PT, R72, 0x1, PT ;  /* 0x000000014800780c */ /* 0x000fe20003f06270 */
[----:B------:R-:W4:Y:S01]  /*41e0*/  LDS.128 R20, [R20+0xf0] ;  /* 0x0000f00014147984 */ /* 0x000f220000000c00 */
[----:B------:R-:W-:Y:S01]  /*41f0*/  ISETP.NE.U32.AND P4, PT, RZ, UR4, PT ;  /* 0x00000004ff007c0c */ /* 0x000fe2000bf85070 */
[----:B--2---:R-:W-:Y:S01]  /*4200*/  VIADD R0, R0, 0x70 ;  /* 0x0000007000007836 */ /* 0x004fe20000000000 */
[----:B------:R-:W-:Y:S02]  /*4210*/  SHF.L.U32 R26, R30, 0x1f, RZ ;  /* 0x0000001f1e1a7819 */ /* 0x000fe400000006ff */
[----:B------:R-:W-:Y:S02]  /*4220*/  ISETP.NE.AND.EX P4, PT, RZ, UR5, PT, P4 ;  /* 0x00000005ff007c0c */ /* 0x000fe4000bf85340 */
[----:B------:R-:W-:Y:S01]  /*4230*/  PRMT R0, RZ, 0x654, R0 ;  /* 0x00000654ff007816 */ /* 0x000fe20000000000 */
[----:B------:R-:W-:Y:S01]  /*4240*/  @!PT LDS RZ, [RZ] ;  /* 0x00000000fffff984 */ /* 0x000fe20000000800 */
[----:B------:R-:W-:Y:S01]  /*4250*/  @!PT LDS RZ, [RZ] ;  /* 0x00000000fffff984 */ /* 0x000fe20000000800 */
[----:B------:R-:W-:Y:S01]  /*4260*/  @!PT LDS RZ, [RZ] ;  /* 0x00000000fffff984 */ /* 0x000fe20000000800 */
[----:B------:R-:W-:Y:S01]  /*4270*/  @!PT LDS RZ, [RZ] ;  /* 0x00000000fffff984 */ /* 0x000fe20000000800 */
[----:B------:R2:W-:Y:S06]  /*4280*/  MEMBAR.ALL.CTA ;  /* 0x0000000000007992 */ /* 0x0005ec0000008000 */
[----:B--2---:R-:W2:Y:S02]  /*4290*/  FENCE.VIEW.ASYNC.S ;  /* 0x00000000000073c6 */ /* 0x004ea40000000000 */
[----:B--2---:R2:W-:Y:S01]  /*42a0*/  SYNCS.ARRIVE.TRANS64.RED.A1T0 RZ, [R0+URZ], RZ ;  /* 0x000000ff00ff79a7 */ /* 0x0045e200081004ff */
[----:B----4-:R-:W-:Y:S11]  /*42b0*/  LOP3.LUT P3, RZ, R22, 0x1, RZ, 0xc0, !PT ;  /* 0x0000000116ff7812 */ /* 0x010ff6000786c0ff */
[----:B------:R-:W-:Y:S02]  /*42c0*/  @!UPT UIADD3 URZ, UPT, UPT, URZ, URZ, URZ ;  /* 0x000000fffffff290 */ /* 0x000fe4000fffe0ff */
[----:B------:R-:W-:Y:S02]  /*42d0*/  @P3 MOV R13, R20 ;  /* 0x00000014000d3202 */ /* 0x000fe40000000f00 */
[----:B------:R-:W-:Y:S01]  /*42e0*/  @P3 LOP3.LUT R8, R21, 0xffff, RZ, 0xc0, !PT ;  /* 0x0000ffff15083812 */ /* 0x000fe200078ec0ff */
[----:B--2---:R-:W-:Y:S06]  /*42f0*/  @!P0 BRA `(.L_x_87) ;  /* 0x0000000000a48947 */ /* 0x004fec0003800000 */
[----:B-1----:R-:W-:Y:S01]  /*4300*/  IMAD.HI.U32 R31, R24, R7, RZ ;  /* 0x00000007181f7227 */ /* 0x002fe200078e00ff */
[----:B------:R-:W-:Y:S02]  /*4310*/  ISETP.NE.AND P0, PT, R6, 0x1, PT ;  /* 0x000000010600780c */ /* 0x000fe40003f05270 */
[----:B------:R-:W-:Y:S01]  /*4320*/  ISETP.NE.AND P2, PT, R72, 0x1, PT ;  /* 0x000000014800780c */ /* 0x000fe20003f45270 */
[----:B---3--:R-:W-:Y:S01]  /*4330*/  IMAD.HI.U32 R34, R19, R16, RZ ;  /* 0x0000001013227227 */ /* 0x008fe200078e00ff */
[----:B------:R-:W-:Y:S02]  /*4340*/  SHF.R.U32.HI R31, RZ, R18, R31 ;  /* 0x00000012ff1f7219 */ /* 0x000fe4000001161f */
[----:B------:R-:W-:Y:S01]  /*4350*/  ISETP.NE.AND P5, PT, R2, 0x1, PT ;  /* 0x000000010200780c */ /* 0x000fe20003fa5270 */
[----:B------:R-:W-:Y:S01]  /*4360*/  IMAD.HI.U32 R36, R13, R16, RZ ;  /* 0x000000100d247227 */ /* 0x000fe200078e00ff */
[----:B------:R-:W-:Y:S02]  /*4370*/  SHF.R.U32.HI R34, RZ, R17, R34 ;  /* 0x00000011ff227219 */ /* 0x000fe40000011622 */
[----:B------:R-:W-:Y:S01]  /*4380*/  SEL R3, R24, R31, !P0 ;  /* 0x0000001f18037207 */ /* 0x000fe20004000000 */
[C---:B------:R-:W-:Y:S01]  /*4390*/  IMAD.HI.U32 R31, R8.reuse, R7, RZ ;  /* 0x00000007081f7227 */ /* 0x040fe200078e00ff */
[----:B------:R-:W-:Y:S02]  /*43a0*/  SEL R11, R19, R34, !P5 ;  /* 0x00000022130b7207 */ /* 0x000fe40006800000 */
[----:B------:R-:W-:Y:S01]  /*43b0*/  SHF.R.U32.HI R36, RZ, R17, R36 ;  /* 0x00000011ff247219 */ /* 0x000fe20000011624 */
[----:B------:R-:W-:Y:S01]  /*43c0*/  IMAD.HI.U32 R38, R3, R4, RZ ;  /* 0x0000000403267227 */ /* 0x000fe200078e00ff */
[----:B------:R-:W-:Y:S03]  /*43d0*/  SHF.R.U32.HI R31, RZ, R18, R31 ;  /* 0x00000012ff1f7219 */ /* 0x000fe6000001161f */
[----:B------:R-:W-:Y:S01]  /*43e0*/  IMAD.HI.U32 R34, R11, R4, RZ ;  /* 0x000000040b227227 */ /* 0x000fe200078e00ff */
[----:B------:R-:W-:Y:S02]  /*43f0*/  @P2 SHF.R.U32.HI R3, RZ, R5, R38 ;  /* 0x00000005ff032219 */ /* 0x000fe40000011626 */
[----:B------:R-:W-:Y:S02]  /*4400*/  SEL R9, R8, R31, !P0 ;  /* 0x0000001f08097207 */ /* 0x000fe40004000000 */
[----:B------:R-:W-:Y:S01]  /*4410*/  @P2 SHF.R.U32.HI R11, RZ, R5, R34 ;  /* 0x00000005ff0b2219 */ /* 0x000fe20000011622 */
[C---:B------:R-:W-:Y:S01]  /*4420*/  IMAD R10, R72.reuse, R3, RZ ;  /* 0x00000003480a7224 */ /* 0x040fe200078e02ff */
[----:B------:R-:W-:Y:S01]  /*4430*/  SEL R3, R13, R36, !P5 ;  /* 0x000000240d037207 */ /* 0x000fe20006800000 */
[C---:B------:R-:W-:Y:S03]  /*4440*/  IMAD.HI.U32 R14, R9.reuse, R4, RZ ;  /* 0x00000004090e7227 */ /* 0x040fe600078e00ff */
[----:B------:R-:W-:Y:S01]  /*4450*/  ISETP.GE.AND P0, PT, R9, R10, PT ;  /* 0x0000000a0900720c */ /* 0x000fe20003f06270 */
[C---:B------:R-:W-:Y:S01]  /*4460*/  IMAD R12, R72.reuse, R11, RZ ;  /* 0x0000000b480c7224 */ /* 0x040fe200078e02ff */
[-C--:B------:R-:W-:Y:S04]  /*4470*/  SHF.R.U32.HI R14, RZ, R5.reuse, R14 ;  /* 0x00000005ff0e7219 */ /* 0x080fe8000001160e */
[----:B------:R-:W-:Y:S02]  /*4480*/  ISETP.GE.OR P0, PT, R3, R12, P0 ;  /* 0x0000000c0300720c */ /* 0x000fe40000706670 */
[----:B------:R-:W-:Y:S05]  /*4490*/  SEL R15, R9, R14, !P2 ;  /* 0x0000000e090f7207 */ /* 0x000fea0005000000 */
[----:B------:R-:W-:Y:S04]  /*44a0*/  IMAD.MOV R14, RZ, RZ, -R15 ;  /* 0x000000ffff0e7224 */ /* 0x000fe800078e0a0f */
[----:B------:R-:W-:Y:S02]  /*44b0*/  IMAD R14, R72, R14, R9 ;  /* 0x0000000e480e7224 */ /* 0x000fe400078e0209 */
[C---:B------:R-:W-:Y:S05]  /*44c0*/  @!P0 IMAD.HI.U32 R10, R3.reuse, R4, RZ ;  /* 0x00000004030a8227 */ /* 0x040fea00078e00ff */
[----:B------:R-:W-:Y:S04]  /*44d0*/  @!P0 SHF.R.U32.HI R10, RZ, R5, R10 ;  /* 0x00000005ff0a8219 */ /* 0x000fe8000001160a */
[----:B------:R-:W-:Y:S01]  /*44e0*/  @!P0 SEL R0, R3, R10, !P2 ;  /* 0x0000000a03008207 */ /* 0x000fe20005000000 */
[----:B------:R-:W-:Y:S03]  /*44f0*/  IMAD.MOV R10, RZ, RZ, -R3 ;  /* 0x000000ffff0a7224 */ /* 0x000fe600078e0a03 */
[----:B------:R-:W-:Y:S01]  /*4500*/  @!P0 IADD3 R15, PT, PT, R15, -R0, RZ ;  /* 0x800000000f0f8210 */ /* 0x000fe20007ffe0ff */
[----:B------:R-:W-:Y:S01]  /*4510*/  @!P0 IMAD R0, R11, R14, R0 ;  /* 0x0000000e0b008224 */ /* 0x000fe200078e0200 */
[----:B------:R-:W-:Y:S01]  /*4520*/  IADD3 R11, PT, PT, -R9, RZ, RZ ;  /* 0x000000ff090b7210 */ /* 0x000fe20007ffe1ff */
[----:B------:R-:W-:Y:S02]  /*4530*/  IMAD R13, R2, R10, R13 ;  /* 0x0000000a020d7224 */ /* 0x000fe400078e020d */
[----:B------:R-:W-:Y:S02]  /*4540*/  @!P0 IMAD R9, R15, R72, R3 ;  /* 0x000000480f098224 */ /* 0x000fe400078e0203 */
[----:B------:R-:W-:Y:S02]  /*4550*/  @!P0 IMAD.MOV.U32 R3, RZ, RZ, R0 ;  /* 0x000000ffff038224 */ /* 0x000fe400078e0000 */
[----:B------:R-:W-:Y:S02]  /*4560*/  IMAD R8, R6, R11, R8 ;  /* 0x0000000b06087224 */ /* 0x000fe400078e0208 */
[----:B------:R-:W-:Y:S02]  /*4570*/  IMAD R13, R3, R2, R13 ;  /* 0x00000002030d7224 */ /* 0x000fe400078e020d */
[----:B------:R-:W-:Y:S02]  /*4580*/  IMAD R8, R9, R6, R8 ;  /* 0x0000000609087224 */ /* 0x000fe400078e0208 */
.L_x_87:
[----:B------:R-:W-:Y:S05]  /*4590*/  BRA.U UP1, `(.L_x_88) ;  /* 0x0000000101107547 */ /* 0x000fea000b800000 */
[----:B------:R-:W-:Y:S04]  /*45a0*/  MOV R0, UR7 ;  /* 0x0000000700007c02 */ /* 0x000fe80008000f00 */
[----:B------:R-:W-:Y:S04]  /*45b0*/  SHF.L.U32 R3, R0, 0x1f, RZ ;  /* 0x0000001f00037819 */ /* 0x000fe800000006ff */
[----:B------:R-:W2:Y:S02]  /*45c0*/  SYNCS.PHASECHK.TRANS64.TRYWAIT P0, [UR6+0x58], R3 ;  /* 0x00005803ff0075a7 */ /* 0x000ea40008001106 */
[----:B--2---:R-:W-:Y:S05]  /*45d0*/  @!P0 BRA `(.L_x_89) ;  /* 0x00000030008c8947 */ /* 0x004fea0003800000 */
.L_x_88:
[----:B------:R-:W-:Y:S05]  /*45e0*/  BRA.U !UP3, `(.L_x_90) ;  /* 0x000000010b347547 */ /* 0x000fea000b800000 */
[----:B------:R-:W-:Y:S01]  /*45f0*/  UPLOP3.LUT UP0, UPT, UPT, UPT, UP2, 0x80, 0x8 ;  /* 0x000000000008789c */ /* 0x000fe20003f0f020 */
[----:B--2---:R-:W-:Y:S02]  /*4600*/  HFMA2 R0, -RZ, RZ, 0, 5.9604644775390625e-08 ;  /* 0x00000001ff007431 */ /* 0x004fe400000001ff */
[----:B------:R-:W-:Y:S03]  /*4610*/  IMAD.MOV.U32 R165, RZ, RZ, 0x1 ;  /* 0x00000001ffa57424 */ /* 0x000fe600078e00ff */
[----:B------:R-:W-:Y:S05]  /*4620*/  PLOP3.LUT P0, PT, PT, PT, UP0, 0x80, 0x8 ;  /* 0x000000000008781c */ /* 0x000fea0003f0f008 */
[----:B------:R-:W2:Y:S01]  /*4630*/  @UP0 LDCU.64 UR10, c[0x0][0x888] ;  /* 0x00011100ff0a07ac */ /* 0x000ea20008000a00 */
[----:B------:R-:W-:Y:S07]  /*4640*/  @UP0 UIMAD UR8, UR36, UR4, URZ ;  /* 0x00000004240802a4 */ /* 0x000fee000f8e02ff */
[----:B------:R-:W-:Y:S01]  /*4650*/  @!P0 PRMT R165, R0, 0x7610, R165 ;  /* 0x0000761000a58816 */ /* 0x000fe200000000a5 */
[----:B--2---:R-:W-:Y:S03]  /*4660*/  @UP0 UIMAD.WIDE UR10, UR8, 0x4, UR10 ;  /* 0x00000004080a08a5 */ /* 0x004fe6000f8e020a */
[----:B------:R-:W2:Y:S03]  /*4670*/  @!UP0 LDCU UR8, c[0x0][0x880] ;  /* 0x00011000ff0887ac */ /* 0x000ea60008000800 */
[----:B------:R-:W-:Y:S01]  /*4680*/  IMAD.U32 R10, RZ, RZ, UR10 ;  /* 0x0000000aff0a7e24 */ /* 0x000fe2000f8e00ff */
[----:B------:R-:W-:Y:S05]  /*4690*/  MOV R11, UR11 ;  /* 0x0000000b000b7c02 */ /* 0x000fea0008000f00 */
[----:B-----5:R4:W5:Y:S02]  /*46a0*/  @P0 LDG.E R81, desc[UR40][R10.64] ;  /* 0x000000280a510981 */ /* 0x020964000c1e1900 */
[----:B--2-4-:R-:W-:Y:S07]  /*46b0*/  @!P0 IMAD.U32 R81, RZ, RZ, UR8 ;  /* 0x00000008ff518e24 */ /* 0x014fee000f8e00ff */
.L_x_90:
[----:B-----5:R-:W-:Y:S01]  /*46c0*/  @!P4 FSETP.EQ.AND P5, PT, R81, RZ, PT ;  /* 0x000000ff5100c20b */ /* 0x020fe20003fa2000 */
[----:B------:R-:W-:Y:S01]  /*46d0*/  @!UPT UIADD3 URZ, UPT, UPT, URZ, URZ, URZ ;  /* 0x000000fffffff290 */ /* 0x000fe2000fffe0ff */
[----:B------:R-:W-:Y:S11]  /*46e0*/  @!P4 BRA `(.L_x_91) ;  /* 0x000000000014c947 */ /* 0x000ff60003800000 */
[----:B------:R-:W-:Y:S02]  /*46f0*/  LOP3.LUT P0, RZ, R165, 0xff, RZ, 0xc0, !PT ;  /* 0x000000ffa5ff7812 */ /* 0x000fe4000780c0ff */
[----:B------:R-:W-:Y:S04]  /*4700*/  PLOP3.LUT P5, PT, PT, PT, UP0, 0x80, 0x8 ;  /* 0x000000000008781c */ /* 0x000fe80003faf008 */
[----:B------:R-:W-:Y:S07]  /*4710*/  PLOP3.LUT P5, PT, P5, PT, PT, 0x8, 0x80 ;  /* 0x000000000080781c */ /* 0x000fee0002fae170 */
[----:B------:R-:W-:Y:S11]  /*4720*/  @P0 FSETP.EQ.AND P5, PT, R81, RZ, PT ;  /* 0x000000ff5100020b */ /* 0x000ff60003fa2000 */
[----:B------:R-:W-:Y:S02]  /*4730*/  @!UPT UIADD3 URZ, UPT, UPT, URZ, URZ, URZ ;  /* 0x000000fffffff290 */ /* 0x000fe4000fffe0ff */
.L_x_91:
[----:B------:R-:W4:Y:S01]  /*4740*/  SYNCS.PHASECHK.TRANS64.TRYWAIT P4, [UR6+0x48], R26 ;  /* 0x0000481aff0075a7 */ /* 0x000f220008081106 */
[----:B------:R-:W-:Y:S01]  /*4750*/  @P3 SHF.R.U32.HI R27, RZ, 0x10, R21 ;  /* 0x00000010ff1b3819 */ /* 0x000fe20000011615 */
[----:B------:R-:W-:Y:S01]  /*4760*/  VIADD R29, R29, 0x1 ;  /* 0x000000011d1d7836 */ /* 0x000fe20000000000 */
[----:B------:R-:W5:Y:S08]  /*4770*/  LDC.64 R14, c[0x0][0xb10] ;  /* 0x0002c400ff0e7b82 */ /* 0x000f700000000a00 */
[----:B------:R-:W1:Y:S08]  /*4780*/  LDC.64 R10, c[0x0][0xb18] ;  /* 0x0002c600ff0a7b82 */ /* 0x000e700000000a00 */
[----:B--2---:R-:W2:Y:S08]  /*4790*/  @!P1 LDC R0, c[0x0][0xb20] ;  /* 0x0002c800ff009b82 */ /* 0x004eb00000000800 */
[----:B------:R-:W3:Y:S01]  /*47a0*/  @!P1 LDC R3, c[0x0][0xb0c] ;  /* 0x0002c300ff039b82 */ /* 0x000ee20000000800 */
[----:B-----5:R-:W-:Y:S05]  /*47b0*/  @!P1 IMAD.HI.U32 R14, R13, R14, RZ ;  /* 0x0000000e0d0e9227 */ /* 0x020fea00078e00ff */
[----:B------:R-:W-:Y:S01]  /*47c0*/  @!P1 SHF.R.U32.HI R14, RZ, R15, R14 ;  /* 0x0000000fff0e9219 */ /* 0x000fe2000001160e */
[----:B-1----:R-:W-:Y:S01]  /*47d0*/  @!P1 IMAD.HI.U32 R11, R8, R11, RZ ;  /* 0x0000000b080b9227 */ /* 0x002fe200078e00ff */
[----:B------:R-:W-:Y:S04]  /*47e0*/  @!P1 ISETP.NE.AND P0, PT, R10, 0x1, PT ;  /* 0x000000010a00980c */ /* 0x000fe80003f05270 */
[----:B--2---:R-:W-:Y:S02]  /*47f0*/  @!P1 SHF.R.U32.HI R9, RZ, R0, R11 ;  /* 0x00000000ff099219 */ /* 0x004fe4000001160b */
[----:B---3--:R-:W-:Y:S02]  /*4800*/  @!P1 ISETP.NE.AND P2, PT, R3, 0x1, PT ;  /* 0x000000010300980c */ /* 0x008fe40003f45270 */
[----:B------:R-:W-:Y:S02]  /*4810*/  @!P1 SEL R9, R8, R9, !P0 ;  /* 0x0000000908099207 */ /* 0x000fe40004000000 */
[----:B------:R-:W-:Y:S02]  /*4820*/  ELECT P0, URZ, PT ;  /* 0x0000000000ff782f */ /* 0x000fe40003800000 */
[----:B------:R-:W-:Y:S05]  /*4830*/  @!P1 SEL R14, R13, R14, !P2 ;  /* 0x0000000e0d0e9207 */ /* 0x000fea0005000000 */
[----:B------:R-:W-:Y:S02]  /*4840*/  @!P1 IMAD.IADD R0, R9, 0x1, -R14 ;  /* 0x0000000109009824 */ /* 0x000fe400078e0a0e */
[----:B------:R-:W-:Y:S02]  /*4850*/  @!P1 IMAD.IADD R9, R14, 0x1, -R9 ;  /* 0x000000010e099824 */ /* 0x000fe400078e0a09 */
[----:B------:R-:W-:Y:S02]  /*4860*/  @!P1 IMAD R13, R0, R3, R13 ;  /* 0x00000003000d9224 */ /* 0x000fe400078e020d */
[----:B------:R-:W-:Y:S01]  /*4870*/  @!P1 IMAD R8, R9, R10, R8 ;  /* 0x0000000a09089224 */ /* 0x000fe200078e0208 */
[----:B----4-:R-:W-:Y:S06]  /*4880*/  @!P4 BRA `(.L_x_92) ;  /* 0x0000002c00f8c947 */ /* 0x010fec0003800000 */
.L_x_146:
[----:B------:R-:W-:Y:S01]  /*4890*/  PLOP3.LUT P5, PT, P5, P0, PT, 0xf2, 0x2f ;  /* 0x00000000002f781c */ /* 0x000fe20002fa1e72 */
[----:B------:R-:W-:Y:S01]  /*48a0*/  UMOV UR14, 0x0 ;  /* 0x00000000000e7882 */ /* 0x000fe20000000000 */
[----:B------:R-:W-:Y:S01]  /*48b0*/  LOP3.LUT R30, R30, 0x1, RZ, 0x3c, !PT ;  /* 0x000000011e1e7812 */ /* 0x000fe200078e3cff */
[----:B------:R-:W-:Y:S01]  /*48c0*/  UMOV UR15, 0x10000000 ;  /* 0x10000000000f7882 */ /* 0x000fe20000000000 */
[----:B------:R-:W-:Y:S01]  /*48d0*/  UMOV UR12, UR36 ;  /* 0x00000024000c7c82 */ /* 0x000fe20008000000 */
[----:B------:R-:W-:Y:S08]  /*48e0*/  @P3 R2UR UR36, R27 ;  /* 0x000000001b2432ca */ /* 0x000ff000000e0000 */
[----:B-1----:R-:W-:Y:S01]  /*48f0*/  @!P5 IADD3 R3, P0, PT, R32, 0x580, RZ ;  /* 0x000005802003d810 */ /* 0x002fe20007f1e0ff */
[----:B------:R-:W-:Y:S01]  /*4900*/  @!P5 IMAD.SHL.U32 R164, R164, 0x40, RZ ;  /* 0x00000040a4a4d824 */ /* 0x000fe200078e00ff */
[----:B------:R-:W-:Y:S01]  /*4910*/  VOTEU.ALL UP1, P5 ;  /* 0x0000000000ff7886 */ /* 0x000fe20002820000 */
[----:B------:R-:W-:Y:S01]  /*4920*/  @!P5 IMAD.SHL.U32 R155, R155, 0x80, RZ ;  /* 0x000000809b9bd824 */ /* 0x000fe200078e00ff */
[----:B------:R-:W-:Y:S01]  /*4930*/  @!P5 R2UR UR9, R3 ;  /* 0x000000000309d2ca */ /* 0x000fe200000e0000 */
[----:B------:R-:W-:Y:S01]  /*4940*/  @!P5 IMAD.X R0, RZ, RZ, R33, P0 ;  /* 0x000000ffff00d224 */ /* 0x000fe200000e0621 */
[----:B------:R-:W-:Y:S01]  /*4950*/  @!P5 R2UR UR10, R164 ;  /* 0x00000000a40ad2ca */ /* 0x000fe200000e0000 */
[----:B------:R-:W-:Y:S01]  /*4960*/  IMAD.IADD R164, R8, 0x1, R143 ;  /* 0x0000000108a47824 */ /* 0x000fe200078e028f */
[----:B------:R-:W-:Y:S01]  /*4970*/  @!P5 R2UR UR11, R155 ;  /* 0x000000009b0bd2ca */ /* 0x000fe200000e0000 */
[----:B------:R-:W-:Y:S01]  /*4980*/  IMAD.IADD R155, R13, 0x1, R154 ;  /* 0x000000010d9b7824 */ /* 0x000fe200078e029a */
[----:B------:R-:W-:Y:S02]  /*4990*/  @!P5 R2UR UR8, R0 ;  /* 0x000000000008d2ca */ /* 0x000fe400000e0000 */
[C---:B------:R-:W-:Y:S04]  /*49a0*/  ISETP.NE.AND P0, PT, R29.reuse, 0x2, PT ;  /* 0x000000021d00780c */ /* 0x040fe80003f05270 */
[----:B------:R-:W-:Y:S01]  /*49b0*/  SEL R3, RZ, 0x1, P0 ;  /* 0x00000001ff037807 */ /* 0x000fe20000000000 */
[----:B------:R-:W-:Y:S01]  /*49c0*/  IMAD.U32 R10, RZ, RZ, UR9 ;  /* 0x00000009ff0a7e24 */ /* 0x000fe2000f8e00ff */
[----:B------:R-:W-:Y:S01]  /*49d0*/  @!UP1 UIADD3 UR9, UPT, UPT, UR6, 0x40, URZ ;  /* 0x0000004006099890 */ /* 0x000fe2000fffe0ff */
[----:B------:R-:W-:Y:S02]  /*49e0*/  SEL R29, R29, RZ, P0 ;  /* 0x000000ff1d1d7207 */ /* 0x000fe40000000000 */
[----:B------:R-:W-:Y:S02]  /*49f0*/  LOP3.LUT R28, R28, R3, RZ, 0x3c, !PT ;  /* 0x000000031c1c7212 */ /* 0x000fe400078e3cff */
[----:B------:R-:W-:Y:S01]  /*4a00*/  IMAD.U32 R11, RZ, RZ, UR8 ;  /* 0x00000008ff0b7e24 */ /* 0x000fe2000f8e00ff */
[----:B------:R-:W-:Y:S01]  /*4a10*/  @!P5 R2UR UR16, R10 ;  /* 0x000000000a10d2ca */ /* 0x000fe200000e0000 */
[----:B------:R-:W-:Y:S01]  /*4a20*/  @!UP1 UIADD3 UR8, UPT, UPT, UR6, 0x200, URZ ;  /* 0x0000020006089890 */ /* 0x000fe2000fffe0ff */
[----:B------:R-:W-:Y:S02]  /*4a30*/  VOTEU.ALL UP1, P5 ;  /* 0x0000000000ff7886 */ /* 0x000fe40002820000 */
[----:B------:R-:W-:Y:S11]  /*4a40*/  @!P5 R2UR UR17, R11 ;  /* 0x000000000b11d2ca */ /* 0x000ff600000e0000 */
[----:B------:R-:W-:Y:S02]  /*4a50*/  @!UPT UIADD3 URZ, UPT, UPT, URZ, URZ, URZ ;  /* 0x000000fffffff290 */ /* 0x000fe4000fffe0ff */
[----:B------:R2:W-:Y:S01]  /*4a60*/  @!UP1 UTMALDG.3D [UR8], [UR16], desc[UR14] ;  /* 0x00000e08100095b4 */ /* 0x0005e20008011000 */
[----:B------:R2:W-:Y:S01]  /*4a70*/  @!P5 SYNCS.ARRIVE.TRANS64.RED.A0TR RZ, [UR6+0x40], R25 ;  /* 0x00004019ffffd9a7 */ /* 0x0005e20008300406 */
[----:B------:R-:W-:Y:S01]  /*4a80*/  UPLOP3.LUT UP1, UPT, UPT, UPT, UPT, 0x80, 0x8 ;  /* 0x000000000008789c */ /* 0x000fe20003f2f070 */
[----:B------:R-:W-:Y:S01]  /*4a90*/  SYNCS.ARRIVE.TRANS64.RED.A1T0 RZ, [UR37], RZ ;  /* 0x000000ffffff79a7 */ /* 0x000fe20008100425 */
[----:B------:R-:W-:Y:S09]  /*4aa0*/  @P3 BRA `(.L_x_93) ;  /* 0xfffffff400b43947 */ /* 0x000ff2000383ffff */
[----:B------:R-:W-:Y:S07]  /*4ab0*/  MOV R0, UR6 ;  /* 0x0000000600007c02 */ /* 0x000fee0008000f00 */
.L_x_94:
[----:B-1----:R-:W-:-:S04]  /*4ac0*/  SHF.L.U32 R3, R30, 0x1f, RZ ;  /* 0x0000001f1e037819 */ /* 0x002fc800000006ff */
[----:B------:R1:W3:Y:S03]  /*4ad0*/  SYNCS.PHASECHK.TRANS64.TRYWAIT P0, [R0+URZ+0x48], R3 ;  /* 0x00004803000075a7 */ /* 0x0002e600080011ff */
[----:B---3--:R-:W-:Y:S05]  /*4ae0*/  @!P0 NANOSLEEP.SYNCS 0x989680 ;  /* 0x009896800000895d */ /* 0x008fea0003900000 */
[----:B------:R-:W3:Y:S02]  /*4af0*/  @!P0 SYNCS.PHASECHK.TRANS64 P0, [R0+URZ+0x48], R3 ;  /* 0x00004803000085a7 */ /* 0x000ee400080010ff */
[----:B--23--:R-:W-:Y:S05]  /*4b00*/  @P0 EXIT ;  /* 0x000000000000094d */ /* 0x00cfea0003800000 */
[----:B------:R-:W-:Y:S05]  /*4b10*/  BRA `(.L_x_94) ;  /* 0xfffffffc00e87947 */ /* 0x000fea000383ffff */
.L_x_85:
[----:B------:R-:W-:-:S06]  /*4b20*/  UISETP.GE.AND UP1, UPT, UR10, 0x4, UPT ;  /* 0x000000040a00788c */ /* 0x000fcc000bf26270 */
[----:B------:R-:W-:-:S13]  /*4b30*/  PLOP3.LUT P0, PT, PT, PT, UP1, 0x80, 0x8 ;  /* 0x000000000008781c */ /* 0x000fda0003f0f018 */
[----:B------:R-:W-:Y:S05]  /*4b40*/  @!P0 EXIT ;  /* 0x000000000000894d */ /* 0x000fea0003800000 */
[----:B------:R-:W-:Y:S01]  /*4b50*/  BAR.SYNC.DEFER_BLOCKING 0x6, 0xa0 ;  /* 0x0182800000007b1d */ /* 0x000fe20000010000 */
[C---:B------:R-:W-:Y:S02]  /*4b60*/  IMAD.SHL.U32 R3, R166.reuse, 0x40, RZ ;  /* 0x00000040a6037824 */ /* 0x040fe400078e00ff */
[----:B------:R-:W-:Y:S02]  /*4b70*/  HFMA2 R76, -RZ, RZ, 0, 0 ;  /* 0x00000000ff4c7431 */ /* 0x000fe400000001ff */
[C---:B------:R-:W-:Y:S01]  /*4b80*/  IMAD.SHL.U32 R168, R166.reuse, 0x8, RZ ;  /* 0x00000008a6a87824 */ /* 0x040fe200078e00ff */
[----:B------:R-:W-:Y:S01]  /*4b90*/  CS2R R174, SRZ ;  /* 0x0000000000ae7805 */ /* 0x000fe2000001ff00 */
[----:B------:R-:W-:Y:S01]  /*4ba0*/  IMAD.U32 R79, R166, 0x10000, RZ ;  /* 0x00010000a64f7824 */ /* 0x000fe200078e00ff */
[----:B------:R-:W-:Y:S01]  /*4bb0*/  UMOV UR43, 0x400 ;  /* 0x00000400002b7882 */ /* 0x000fe20000000000 */
[----:B------:R-:W-:Y:S01]  /*4bc0*/  LOP3.LUT R5, R3, 0x180, RZ, 0xc0, !PT ;  /* 0x0000018003057812 */ /* 0x000fe200078ec0ff */
[----:B------:R-:W-:Y:S01]  /*4bd0*/  ULEA UR43, UR37, UR43, 0x18 ;  /* 0x0000002b252b7291 */ /* 0x000fe2000f8ec0ff */
[----:B------:R-:W1:Y:S01]  /*4be0*/  LDC R167, c[0x0][0x370] ;  /* 0x0000dc00ffa77b82 */ /* 0x000e620000000800 */
[----:B------:R-:W-:Y:S01]  /*4bf0*/  LOP3.LUT R79, R79, 0x600000, RZ, 0xc0, !PT ;  /* 0x006000004f4f7812 */ /* 0x000fe200078ec0ff */
[----:B------:R-:W-:Y:S01]  /*4c00*/  IMAD.MOV.U32 R182, RZ, RZ, RZ ;  /* 0x000000ffffb67224 */ /* 0x000fe200078e00ff */
[----:B------:R-:W-:Y:S01]  /*4c10*/  LOP3.LUT R168, R5, 0x30, R168, 0xf8, !PT ;  /* 0x0000003005a87812 */ /* 0x000fe200078ef8a8 */
[----:B------:R-:W-:Y:S01]  /*4c20*/  UIADD3 UR4, UPT, UPT, UR43, 0x2200, URZ ;  /* 0x000022002b047890 */ /* 0x000fe2000fffe0ff */
[----:B------:R-:W-:Y:S01]  /*4c30*/  IMAD.MOV.U32 R173, RZ, RZ, RZ ;  /* 0x000000ffffad7224 */ /* 0x000fe200078e00ff */
[----:B------:R-:W2:Y:S01]  /*4c40*/  LDCU.64 UR46, c[0x0][0x348] ;  /* 0x00006900ff2e77ac */ /* 0x000ea20008000a00 */
[----:B------:R-:W-:Y:S01]  /*4c50*/  LOP3.LUT R168, R168, 0x1e40, R3, 0xf8, !PT ;  /* 0x00001e40a8a87812 */ /* 0x000fe200078ef803 */
[----:B------:R-:W3:Y:S01]  /*4c60*/  LDC R74, c[0x0][0xb0c] ;  /* 0x0002c300ff4a7b82 */ /* 0x000ee20000000800 */
[----:B------:R-:W-:Y:S01]  /*4c70*/  IMAD.SHL.U32 R3, R166, 0x10, RZ ;  /* 0x00000010a6037824 */ /* 0x000fe200078e00ff */
[----:B------:R-:W-:Y:S01]  /*4c80*/  MOV R179, UR4 ;  /* 0x0000000400b37c02 */ /* 0x000fe20008000f00 */
[----:B------:R-:W4:Y:S03]  /*4c90*/  LDCU.64 UR38, c[0x0][0x888] ;  /* 0x00011100ff2677ac */ /* 0x000f260008000a00 */
[C---:B------:R-:W-:Y:S01]  /*4ca0*/  LOP3.LUT R5, R3.reuse, 0x20, RZ, 0xc0, !PT ;  /* 0x0000002003057812 */ /* 0x040fe200078ec0ff */
[----:B------:R-:W2:Y:S01]  /*4cb0*/  LDS R0, [UR43+0x110] ;  /* 0x0001102bff007984 */ /* 0x000ea20008000800 */
[----:B------:R-:W1:Y:S01]  /*4cc0*/  LDC R170, c[0x0][0xb20] ;  /* 0x0002c800ffaa7b82 */ /* 0x000e620000000800 */
[----:B------:R-:W-:Y:S01]  /*4cd0*/  LOP3.LUT R3, R3, 0x40, RZ, 0xc0, !PT ;  /* 0x0000004003037812 */ /* 0x000fe200078ec0ff */
[----:B------:R-:W-:-:S06]  /*4ce0*/  UIADD3 UR42, UPT, UPT, UR43, 0x200, URZ ;  /* 0x000002002b2a7890 */ /* 0x000fcc000fffe0ff */
[----:B------:R-:W1:Y:S08]  /*4cf0*/  LDC R73, c[0x0][0xb30] ;  /* 0x0002cc00ff497b82 */ /* 0x000e700000000800 */
[----:B------:R-:W1:Y:S08]  /*4d00*/  LDC.64 R152, c[0x0][0xb10] ;  /* 0x0002c400ff987b82 */ /* 0x000e700000000a00 */
[----:B------:R-:W1:Y:S08]  /*4d10*/  LDC.64 R70, c[0x0][0xb18] ;  /* 0x0002c600ff467b82 */ /* 0x000e700000000a00 */
[----:B------:R-:W1:Y:S01]  /*4d20*/  LDC.64 R148, c[0x0][0x888] ;  /* 0x00022200ff947b82 */ /* 0x000e620000000a00 */
[----:B--2---:R-:W-:-:S07]  /*4d30*/  IMAD.IADD R79, R0, 0x1, R79 ;  /* 0x00000001004f7824 */ /* 0x004fce00078e024f */
[----:B------:R-:W2:Y:S01]  /*4d40*/  LDC.64 R68, c[0x0][0xb28] ;  /* 0x0002ca00ff447b82 */ /* 0x000ea20000000a00 */
[----:B------:R-:W-:-:S05]  /*4d50*/  VIADD R0, R168, UR43 ;  /* 0x0000002ba8007c36 */ /* 0x000fca0008000000 */
[--C-:B------:R-:W-:Y:S02]  /*4d60*/  IADD3 R178, PT, PT, -R5, 0x200, R0.reuse ;  /* 0x0000020005b27810 */ /* 0x100fe40007ffe100 */
[----:B------:R-:W1:Y:S01]  /*4d70*/  LDC.64 R150, c[0x0][0x890] ;  /* 0x00022400ff967b82 */ /* 0x000e620000000a00 */
[----:B------:R-:W-:Y:S02]  /*4d80*/  IADD3 R177, PT, PT, -R3, 0x200, R0 ;  /* 0x0000020003b17810 */ /* 0x000fe40007ffe100 */
[----:B------:R-:W-:-:S05]  /*4d90*/  IMAD.IADD R176, R178, 0x1, -R3 ;  /* 0x00000001b2b07824 */ /* 0x000fca00078e0a03 */
[----:B------:R-:W1:Y:S08]  /*4da0*/  LDC.64 R146, c[0x0][0x8b0] ;  /* 0x00022c00ff927b82 */ /* 0x000e700000000a00 */
[----:B------:R-:W1:Y:S08]  /*4db0*/  LDC.64 R144, c[0x0][0x8a8] ;  /* 0x00022a00ff907b82 */ /* 0x000e700000000a00 */
[----:B---34-:R-:W1:Y:S02]  /*4dc0*/  LDC R172, c[0x0][0x374] ;  /* 0x0000dd00ffac7b82 */ /* 0x018e640000000800 */
.L_x_112:
[----:B------:R-:W-:Y:S02]  /*4dd0*/  LEA R0, R182, UR43, 0x3 ;  /* 0x0000002bb6007c11 */ /* 0x000fe4000f8e18ff */
[----:B------:R-:W-:Y:S02]  /*4de0*/  SHF.L.U32 R3, R174, 0x1f, RZ ;  /* 0x0000001fae037819 */ /* 0x000fe400000006ff */
[----:B------:R-:W-:Y:S02]  /*4df0*/  LEA R16, R182, UR43, 0x4 ;  /* 0x0000002bb6107c11 */ /* 0x000fe4000f8e20ff */
[----:B------:R-:W3:Y:S02]  /*4e00*/  SYNCS.PHASECHK.TRANS64.TRYWAIT P0, [R0+URZ+0x60], R3 ;  /* 0x00006003000075a7 */ /* 0x000ee400080011ff */
[----:B-123--:R-:W-:Y:S05]  /*4e10*/  @!P0 BRA `(.L_x_95) ;  /* 0x0000002800ac8947 */ /* 0x00efea0003800000 */
.L_x_147:
[----:B------:R-:W4:Y:S01]  /*4e20*/  LDC.64 R12, c[0x0][0xb10] ;  /* 0x0002c400ff0c7b82 */ /* 0x000f220000000a00 */
[----:B------:R-:W2:Y:S01]  /*4e30*/  LDS.128 R16, [R16+0xf0] ;  /* 0x0000f00010107984 */ /* 0x000ea20000000c00 */
[----:B-1----:R-:W-:Y:S01]  /*4e40*/  ISETP.NE.AND P1, PT, R73, 0x1, PT ;  /* 0x000000014900780c */ /* 0x002fe20003f25270 */
[----:B---3--:R-:W-:Y:S01]  /*4e50*/  VIADD R0, R0, 0x70 ;  /* 0x0000007000007836 */ /* 0x008fe20000000000 */
[----:B------:R-:W-:Y:S04]  /*4e60*/  ISETP.GE.AND P0, PT, R72, 0x1, PT ;  /* 0x000000014800780c */ /* 0x000fe80003f06270 */
[----:B------:R-:W1:Y:S01]  /*4e70*/  LDC.64 R10, c[0x0][0xb18] ;  /* 0x0002c600ff0a7b82 */ /* 0x000e620000000a00 */
[----:B------:R-:W-:Y:S01]  /*4e80*/  PRMT R0, RZ, 0x654, R0 ;  /* 0x00000654ff007816 */ /* 0x000fe20000000000 */
[----:B------:R-:W-:Y:S01]  /*4e90*/  @!PT LDS RZ, [RZ] ;  /* 0x00000000fffff984 */ /* 0x000fe20000000800 */
[----:B------:R-:W-:Y:S01]  /*4ea0*/  @!PT LDS RZ, [RZ] ;  /* 0x00000000fffff984 */ /* 0x000fe20000000800 */
[----:B------:R-:W-:Y:S01]  /*4eb0*/  @!PT LDS RZ, [RZ] ;  /* 0x00000000fffff984 */ /* 0x000fe20000000800 */
[----:B------:R-:W-:Y:S01]  /*4ec0*/  @!PT LDS RZ, [RZ] ;  /* 0x00000000fffff984 */ /* 0x000fe20000000800 */
[----:B------:R3:W-:Y:S06]  /*4ed0*/  MEMBAR.ALL.CTA ;  /* 0x0000000000007992 */ /* 0x0007ec0000008000 */
[----:B---3--:R-:W3:Y:S01]  /*4ee0*/  FENCE.VIEW.ASYNC.S ;  /* 0x00000000000073c6 */ /* 0x008ee20000000000 */
[----:B------:R-:W1:Y:S08]  /*4ef0*/  @!P1 LDC R14, c[0x0][0xb20] ;  /* 0x0002c800ff0e9b82 */ /* 0x000e700000000800 */
[----:B------:R-:W1:Y:S01]  /*4f00*/  @!P1 LDC R9, c[0x0][0xb0c] ;  /* 0x0002c300ff099b82 */ /* 0x000e620000000800 */
[----:B---3--:R3:W-:Y:S01]  /*4f10*/  SYNCS.ARRIVE.TRANS64.RED.A1T0 RZ, [R0+URZ], RZ ;  /* 0x000000ff00ff79a7 */ /* 0x0087e200081004ff */
[----:B--2---:R-:W-:Y:S04]  /*4f20*/  LOP3.LUT P4, RZ, R18, 0x1, RZ, 0xc0, !PT ;  /* 0x0000000112ff7812 */ /* 0x004fe8000788c0ff */
[----:B------:R-:W-:Y:S09]  /*4f30*/  P2R R180, PR, RZ, 0x10 ;  /* 0x00000010ffb47803 */ /* 0x000ff20000000000 */
[----:B------:R-:W-:Y:S02]  /*4f40*/  @P4 MOV R77, R16 ;  /* 0x00000010004d4202 */ /* 0x000fe40000000f00 */
[----:B------:R-:W-:Y:S01]  /*4f50*/  @P4 LOP3.LUT R75, R17, 0xffff, RZ, 0xc0, !PT ;  /* 0x0000ffff114b4812 */ /* 0x000fe200078ec0ff */
[----:B---34-:R-:W-:Y:S06]  /*4f60*/  @!P0 BRA `(.L_x_96) ;  /* 0x0000000000a48947 */ /* 0x018fec0003800000 */
[----:B------:R-:W-:Y:S01]  /*4f70*/  IMAD.HI.U32 R21, R172, R71, RZ ;  /* 0x00000047ac157227 */ /* 0x000fe200078e00ff */
[----:B------:R-:W-:Y:S02]  /*4f80*/  ISETP.NE.AND P0, PT, R70, 0x1, PT ;  /* 0x000000014600780c */ /* 0x000fe40003f05270 */
[----:B------:R-:W-:Y:S01]  /*4f90*/  ISETP.NE.AND P2, PT, R72, 0x1, PT ;  /* 0x000000014800780c */ /* 0x000fe20003f45270 */
[----:B------:R-:W-:Y:S01]  /*4fa0*/  IMAD.HI.U32 R20, R167, R152, RZ ;  /* 0x00000098a7147227 */ /* 0x000fe200078e00ff */
[----:B------:R-:W-:Y:S02]  /*4fb0*/  SHF.R.U32.HI R21, RZ, R170, R21 ;  /* 0x000000aaff157219 */ /* 0x000fe40000011615 */
[----:B------:R-:W-:Y:S01]  /*4fc0*/  ISETP.NE.AND P3, PT, R74, 0x1, PT ;  /* 0x000000014a00780c */ /* 0x000fe20003f65270 */
[----:B------:R-:W-:Y:S01]  /*4fd0*/  IMAD.HI.U32 R24, R77, R152, RZ ;  /* 0x000000984d187227 */ /* 0x000fe200078e00ff */
[----:B------:R-:W-:Y:S02]  /*4fe0*/  SHF.R.U32.HI R20, RZ, R153, R20 ;  /* 0x00000099ff147219 */ /* 0x000fe40000011614 */
[----:B------:R-:W-:Y:S01]  /*4ff0*/  SEL R3, R172, R21, !P0 ;  /* 0x00000015ac037207 */ /* 0x000fe20004000000 */
[----:B------:R-:W-:Y:S01]  /*5000*/  IMAD.HI.U32 R21, R75, R71, RZ ;  /* 0x000000474b157227 */ /* 0x000fe200078e00ff */
[----:B------:R-:W-:Y:S02]  /*5010*/  SEL R7, R167, R20, !P3 ;  /* 0x00000014a7077207 */ /* 0x000fe40005800000 */
[----:B------:R-:W-:Y:S01]  /*5020*/  SHF.R.U32.HI R24, RZ, R153, R24 ;  /* 0x00000099ff187219 */ /* 0x000fe20000011618 */
[-C--:B------:R-:W-:Y:S04]  /*5030*/  IMAD.HI.U32 R20, R3, R68.reuse, RZ ;  /* 0x0000004403147227 */ /* 0x080fe800078e00ff */
[----:B------:R-:W-:Y:S01]  /*5040*/  IMAD.HI.U32 R22, R7, R68, RZ ;  /* 0x0000004407167227 */ /* 0x000fe200078e00ff */
[-C--:B------:R-:W-:Y:S02]  /*5050*/  @P2 SHF.R.U32.HI R3, RZ, R69.reuse, R20 ;  /* 0x00000045ff032219 */ /* 0x080fe40000011614 */
[----:B------:R-:W-:Y:S02]  /*5060*/  SHF.R.U32.HI R20, RZ, R170, R21 ;  /* 0x000000aaff147219 */ /* 0x000fe40000011615 */
[----:B------:R-:W-:Y:S01]  /*5070*/  @P2 SHF.R.U32.HI R7, RZ, R69, R22 ;  /* 0x00000045ff072219 */ /* 0x000fe20000011616 */
[C---:B------:R-:W-:Y:S01]  /*5080*/  IMAD R2, R72.reuse, R3, RZ ;  /* 0x0000000348027224 */ /* 0x040fe200078e02ff */
[----:B------:R-:W-:Y:S02]  /*5090*/  SEL R5, R75, R20, !P0 ;  /* 0x000000144b057207 */ /* 0x000fe40004000000 */
[----:B------:R-:W-:Y:S01]  /*50a0*/  SEL R3, R77, R24, !P3 ;  /* 0x000000184d037207 */ /* 0x000fe20005800000 */
[----:B------:R-:W-:Y:S01]  /*50b0*/  IMAD R4, R72, R7, RZ ;  /* 0x0000000748047224 */ /* 0x000fe200078e02ff */
[C---:B------:R-:W-:Y:S01]  /*50c0*/  ISETP.GE.AND P0, PT, R5.reuse, R2, PT ;  /* 0x000000020500720c */ /* 0x040fe20003f06270 */
[----:B------:R-:W-:Y:S03]  /*50d0*/  IMAD.HI.U32 R6, R5, R68, RZ ;  /* 0x0000004405067227 */ /* 0x000fe600078e00ff */
[----:B------:R-:W-:Y:S01]  /*50e0*/  ISETP.GE.OR P0, PT, R3, R4, P0 ;  /* 0x000000040300720c */ /* 0x000fe20000706670 */
[----:B------:R-:W-:Y:S01]  /*50f0*/  IMAD.MOV R4, RZ, RZ, -R3 ;  /* 0x000000ffff047224 */ /* 0x000fe200078e0a03 */
[-C--:B------:R-:W-:Y:S03]  /*5100*/  SHF.R.U32.HI R6, RZ, R69.reuse, R6 ;  /* 0x00000045ff067219 */ /* 0x080fe60000011606 */
[----:B------:R-:W-:Y:S01]  /*5110*/  IMAD R77, R74, R4, R77 ;  /* 0x000000044a4d7224 */ /* 0x000fe200078e024d */
[----:B------:R-:W-:Y:S05]  /*5120*/  SEL R15, R5, R6, !P2 ;  /* 0x00000006050f7207 */ /* 0x000fea0005000000 */
[----:B------:R-:W-:Y:S02]  /*5130*/  IMAD.MOV R6, RZ, RZ, -R15 ;  /* 0x000000ffff067224 */ /* 0x000fe400078e0a0f */
[C---:B------:R-:W-:Y:S04]  /*5140*/  @!P0 IMAD.HI.U32 R2, R3.reuse, R68, RZ ;  /* 0x0000004403028227 */ /* 0x040fe800078e00ff */
[----:B------:R-:W-:Y:S01]  /*5150*/  IMAD R6, R72, R6, R5 ;  /* 0x0000000648067224 */ /* 0x000fe200078e0205 */
[----:B------:R-:W-:Y:S04]  /*5160*/  @!P0 SHF.R.U32.HI R2, RZ, R69, R2 ;  /* 0x00000045ff028219 */ /* 0x000fe80000011602 */
[----:B------:R-:W-:Y:S02]  /*5170*/  @!P0 SEL R0, R3, R2, !P2 ;  /* 0x0000000203008207 */ /* 0x000fe40005000000 */
[----:B------:R-:W-:Y:S02]  /*5180*/  IADD3 R2, PT, PT, -R5, RZ, RZ ;  /* 0x000000ff05027210 */ /* 0x000fe40007ffe1ff */
[----:B------:R-:W-:Y:S01]  /*5190*/  @!P0 IADD3 R8, PT, PT, R15, -R0, RZ ;  /* 0x800000000f088210 */ /* 0x000fe20007ffe0ff */
[----:B------:R-:W-:Y:S02]  /*51a0*/  @!P0 IMAD R0, R7, R6, R0 ;  /* 0x0000000607008224 */ /* 0x000fe400078e0200 */
[----:B------:R-:W-:Y:S02]  /*51b0*/  IMAD R75, R70, R2, R75 ;  /* 0x00000002464b7224 */ /* 0x000fe400078e024b */
[----:B------:R-:W-:Y:S02]  /*51c0*/  @!P0 IMAD R5, R8, R72, R3 ;  /* 0x0000004808058224 */ /* 0x000fe400078e0203 */
[----:B------:R-:W-:Y:S04]  /*51d0*/  @!P0 IMAD.MOV.U32 R3, RZ, RZ, R0 ;  /* 0x000000ffff038224 */ /* 0x000fe800078e0000 */
[----:B------:R-:W-:Y:S02]  /*51e0*/  IMAD R77, R3, R74, R77 ;  /* 0x0000004a034d7224 */ /* 0x000fe400078e024d */
[----:B------:R-:W-:Y:S07]  /*51f0*/  IMAD R75, R5, R70, R75 ;  /* 0x00000046054b7224 */ /* 0x000fee00078e024b */
.L_x_96:
[----:B------:R-:W-:Y:S01]  /*5200*/  @!P1 IMAD.HI.U32 R0, R77, R12, RZ ;  /* 0x0000000c4d009227 */ /* 0x000fe200078e00ff */
[----:B-1----:R-:W-:Y:S01]  /*5210*/  @!P1 ISETP.NE.AND P0, PT, R10, 0x1, PT ;  /* 0x000000010a00980c */ /* 0x002fe20003f05270 */
[----:B------:R-:W-:Y:S01]  /*5220*/  ULOP3.LUT UP0, URZ, UR42, 0x1b0, URZ, 0xc0, !UPT ;  /* 0x000001b02aff7892 */ /* 0x000fe2000f80c0ff */
[----:B------:R-:W-:Y:S01]  /*5230*/  @!P1 ISETP.NE.AND P2, PT, R9, 0x1, PT ;  /* 0x000000010900980c */ /* 0x000fe20003f45270 */
[----:B------:R-:W-:Y:S01]  /*5240*/  @!P1 IMAD.HI.U32 R3, R75, R11, RZ ;  /* 0x0000000b4b039227 */ /* 0x000fe200078e00ff */
[----:B------:R-:W-:Y:S02]  /*5250*/  @!P1 SHF.R.U32.HI R0, RZ, R13, R0 ;  /* 0x0000000dff009219 */ /* 0x000fe40000011600 */
[----:B------:R-:W-:Y:S01]  /*5260*/  @P4 SHF.R.U32.HI R171, RZ, 0x10, R17 ;  /* 0x00000010ffab4819 */ /* 0x000fe20000011611 */
[----:B------:R-:W-:Y:S01]  /*5270*/  VIADD R182, R182, 0x1 ;  /* 0x00000001b6b67836 */ /* 0x000fe20000000000 */
[----:B------:R-:W-:Y:S02]  /*5280*/  @!P1 SHF.R.U32.HI R2, RZ, R14, R3 ;  /* 0x0000000eff029219 */ /* 0x000fe40000011603 */
[----:B------:R-:W-:Y:S02]  /*5290*/  @!P1 SEL R3, R77, R0, !P2 ;  /* 0x000000004d039207 */ /* 0x000fe40005000000 */
[----:B------:R-:W-:Y:S05]  /*52a0*/  @!P1 SEL R2, R75, R2, !P0 ;  /* 0x000000024b029207 */ /* 0x000fea0004000000 */
[----:B------:R-:W-:Y:S02]  /*52b0*/  @!P1 IMAD.IADD R0, R2, 0x1, -R3 ;  /* 0x0000000102009824 */ /* 0x000fe400078e0a03 */
[----:B------:R-:W-:Y:S02]  /*52c0*/  @!P1 IMAD.IADD R2, R3, 0x1, -R2 ;  /* 0x0000000103029824 */ /* 0x000fe400078e0a02 */
[----:B------:R-:W-:Y:S02]  /*52d0*/  @!P1 IMAD R77, R0, R9, R77 ;  /* 0x00000009004d9224 */ /* 0x000fe400078e024d */
[----:B------:R-:W-:Y:S01]  /*52e0*/  @!P1 IMAD R75, R2, R10, R75 ;  /* 0x0000000a024b9224 */ /* 0x000fe200078e024b */
[----:B------:R-:W-:Y:S06]  /*52f0*/  BRA.U !UP0, `(.L_x_97) ;  /* 0x0000000108407547 */ /* 0x000fec000b800000 */
[----:B------:R-:W1:Y:S01]  /*5300*/  LDCU.64 UR8, c[0x4][0x80] ;  /* 0x01001000ff0877ac */ /* 0x000e620008000a00 */
[----:B------:R-:W-:Y:S01]  /*5310*/  MOV R3, 0x0 ;  /* 0x0000000000037802 */ /* 0x000fe20000000f00 */
[----:B------:R-:W-:Y:S02]  /*5320*/  HFMA2 R12, -RZ, RZ, 0, 5.9604644775390625e-08 ;  /* 0x00000001ff0c7431 */ /* 0x000fe400000001ff */
[----:B------:R-:W-:Y:S02]  /*5330*/  IMAD.MOV.U32 R8, RZ, RZ, 0x70 ;  /* 0x00000070ff087424 */ /* 0x000fe400078e00ff */
[----:B------:R-:W-:Y:S01]  /*5340*/  IMAD.MOV.U32 R13, RZ, RZ, RZ ;  /* 0x000000ffff0d7224 */ /* 0x000fe200078e00ff */
[----:B------:R-:W2:Y:S01]  /*5350*/  LDCU.64 UR6, c[0x4][0x88] ;  /* 0x01001100ff0677ac */ /* 0x000ea20008000a00 */
[----:B------:R-:W3:Y:S01]  /*5360*/  LDC.64 R2, c[0x4][R3] ;  /* 0x0100000003027b82 */ /* 0x000ee20000000a00 */
[----:B------:R-:W4:Y:S01]  /*5370*/  LDCU.64 UR4, c[0x4][0x8] ;  /* 0x01000100ff0477ac */ /* 0x000f220008000a00 */
[----:B-1----:R-:W-:Y:S01]  /*5380*/  MOV R5, UR9 ;  /* 0x0000000900057c02 */ /* 0x002fe20008000f00 */
[----:B------:R-:W-:Y:S01]  /*5390*/  IMAD.U32 R4, RZ, RZ, UR8 ;  /* 0x00000008ff047e24 */ /* 0x000fe2000f8e00ff */
[----:B--2---:R-:W-:Y:S01]  /*53a0*/  MOV R7, UR7 ;  /* 0x0000000700077c02 */ /* 0x004fe20008000f00 */
[----:B------:R-:W-:Y:S01]  /*53b0*/  IMAD.U32 R6, RZ, RZ, UR6 ;  /* 0x00000006ff067e24 */ /* 0x000fe2000f8e00ff */
[----:B----4-:R-:W-:Y:S01]  /*53c0*/  MOV R11, UR5 ;  /* 0x00000005000b7c02 */ /* 0x010fe20008000f00 */
[----:B------:R-:W-:Y:S02]  /*53d0*/  IMAD.U32 R10, RZ, RZ, UR4 ;  /* 0x00000004ff0a7e24 */ /* 0x000fe4000f8e00ff */
[----:B------:R-:W-:Y:S07]  /*53e0*/  LEPC R20, `(.L_x_97) ;  /* 0x000000001014794e */ /* 0x000fee0000000000 */
[----:B---3-5:R-:W-:Y:S05]  /*53f0*/  CALL.ABS.NOINC R2 ;  /* 0x0000000002007343 */ /* 0x028fea0003c00000 */
.L_x_97:
[----:B------:R-:W-:Y:S01]  /*5400*/  LOP3.LUT P0, RZ, R179, 0x1b0, RZ, 0xc0, !PT ;  /* 0x000001b0b3ff7812 */ /* 0x000fe2000780c0ff */
[----:B------:R-:W-:Y:S11]  /*5410*/  BSSY.RECONVERGENT B6, `(.L_x_98) ;  /* 0x0000013000067945 */ /* 0x000ff60003800200 */
[----:B------:R-:W-:Y:S01]  /*5420*/  @!UPT UIADD3 URZ, UPT, UPT, URZ, URZ, URZ ;  /* 0x000000fffffff290 */ /* 0x000fe2000fffe0ff */
[----:B------:R-:W-:Y:S05]  /*5430*/  @!P0 BRA `(.L_x_99) ;  /* 0x0000000000408947 */ /* 0x000fea0003800000 */
        /* <DEDUP_REMOVED lines=16> */
.L_x_99:
[----:B------:R-:W-:Y:S05]  /*5540*/  BSYNC.RECONVERGENT B6 ;  /* 0x0000000000067941 */ /* 0x000fea0003800200 */
.L_x_98:
[----:B------:R-:W-:Y:S01]  /*5550*/  ISETP.NE.U32.AND P3, PT, R150, RZ, PT ;  /* 0x000000ff9600720c */ /* 0x000fe20003f65070 */
[----:B------:R-:W-:Y:S01]  /*5560*/  UISETP.NE.AND UP1, UPT, UR44, URZ, UPT ;  /* 0x000000ff2c00728c */ /* 0x000fe2000bf25270 */
[----:B------:R-:W-:Y:S02]  /*5570*/  ISETP.NE.U32.AND P4, PT, R146, RZ, PT ;  /* 0x000000ff9200720c */ /* 0x000fe40003f85070 */
[----:B------:R-:W-:Y:S02]  /*5580*/  ISETP.NE.AND.EX P3, PT, R151, RZ, PT, P3 ;  /* 0x000000ff9700720c */ /* 0x000fe40003f65330 */
[----:B------:R-:W-:Y:S02]  /*5590*/  PLOP3.LUT P1, PT, PT, PT, PT, 0x8, 0x80 ;  /* 0x000000000080781c */ /* 0x000fe40003f2e170 */
[----:B------:R-:W-:Y:S02]  /*55a0*/  PLOP3.LUT P0, PT, PT, PT, UP1, 0x80, 0x8 ;  /* 0x000000000008781c */ /* 0x000fe40003f0f018 */
[----:B------:R-:W-:Y:S02]  /*55b0*/  ISETP.NE.AND.EX P4, PT, R147, RZ, PT, P4 ;  /* 0x000000ff9300720c */ /* 0x000fe40003f85340 */
[----:B------:R-:W1:Y:S09]  /*55c0*/  @UP1 LDCU.64 UR4, c[0x0][0x888] ;  /* 0x00011100ff0417ac */ /* 0x000e720008000a00 */
[----:B------:R-:W-:Y:S01]  /*55d0*/  @P0 PLOP3.LUT P1, PT, P3, PT, PT, 0x80, 0x8 ;  /* 0x000000000008081c */ /* 0x000fe20001f2f070 */
[----:B-1----:R-:W-:Y:S04]  /*55e0*/  @UP1 UISETP.NE.U32.AND UP0, UPT, UR4, URZ, UPT ;  /* 0x000000ff0400128c */ /* 0x002fe8000bf05070 */
[----:B------:R-:W-:Y:S04]  /*55f0*/  @UP1 UISETP.NE.AND.EX UP0, UPT, UR5, URZ, UPT, UP0 ;  /* 0x000000ff0500128c */ /* 0x000fe8000bf05300 */
[----:B------:R-:W-:Y:S01]  /*5600*/  @UP1 USEL UR4, URZ, 0xffffffff, UP0 ;  /* 0xffffffffff041887 */ /* 0x000fe20008000000 */
[----:B------:R-:W-:Y:S11]  /*5610*/  @!P3 BRA `(.L_x_100) ;  /* 0x00000000002cb947 */ /* 0x000ff60003800000 */
[----:B------:R-:W-:Y:S01]  /*5620*/  ISETP.NE.U32.AND P2, PT, R148, RZ, PT ;  /* 0x000000ff9400720c */ /* 0x000fe20003f45070 */
[----:B------:R-:W-:Y:S03]  /*5630*/  IMAD.MOV.U32 R165, RZ, RZ, 0x1 ;  /* 0x00000001ffa57424 */ /* 0x000fe600078e00ff */
[----:B------:R-:W-:Y:S11]  /*5640*/  ISETP.NE.AND.EX P2, PT, R149, RZ, PT, P2 ;  /* 0x000000ff9500720c */ /* 0x000ff60003f45320 */
[----:B------:R-:W-:Y:S02]  /*5650*/  @!UPT UIADD3 URZ, UPT, UPT, URZ, URZ, URZ ;  /* 0x000000fffffff290 */ /* 0x000fe4000fffe0ff */
[----:B------:R-:W1:Y:S01]  /*5660*/  @P2 LDC.64 R2, c[0x0][0x888] ;  /* 0x00022200ff022b82 */ /* 0x000e620000000a00 */
[----:B------:R-:W-:Y:S04]  /*5670*/  @P2 IMAD R0, R150, UR36, RZ ;  /* 0x0000002496002c24 */ /* 0x000fe8000f8e02ff */
[----:B-1----:R-:W-:Y:S04]  /*5680*/  @P2 IMAD.WIDE R2, R0, 0x4, R2 ;  /* 0x0000000400022825 */ /* 0x002fe800078e0202 */
[----:B------:R-:W-:Y:S01]  /*5690*/  HFMA2 R0, -RZ, RZ, 0, 5.9604644775390625e-08 ;  /* 0x00000001ff007431 */ /* 0x000fe200000001ff */
[----:B-----5:R1:W5:Y:S04]  /*56a0*/  @P2 LDG.E R81, desc[UR40][R2.64] ;  /* 0x0000002802512981 */ /* 0x020368000c1e1900 */
[----:B------:R-:W-:Y:S01]  /*56b0*/  @!P2 PRMT R165, R0, 0x7610, R165 ;  /* 0x0000761000a5a816 */ /* 0x000fe200000000a5 */
[----:B-1----:R-:W2:Y:S06]  /*56c0*/  @!P2 LDC R81, c[0x0][0x880] ;  /* 0x00022000ff51ab82 */ /* 0x002eac0000000800 */
.L_x_100:
[----:B------:R-:W-:Y:S05]  /*56d0*/  @!P4 BRA `(.L_x_101) ;  /* 0x000000000020c947 */ /* 0x000fea0003800000 */
[----:B------:R-:W-:Y:S04]  /*56e0*/  ISETP.NE.U32.AND P2, PT, R144, RZ, PT ;  /* 0x000000ff9000720c */ /* 0x000fe80003f45070 */
[----:B------:R-:W-:Y:S11]  /*56f0*/  ISETP.NE.AND.EX P2, PT, R145, RZ, PT, P2 ;  /* 0x000000ff9100720c */ /* 0x000ff60003f45320 */
[----:B------:R-:W-:Y:S02]  /*5700*/  @!UPT UIADD3 URZ, UPT, UPT, URZ, URZ, URZ ;  /* 0x000000fffffff290 */ /* 0x000fe4000fffe0ff */
[----:B------:R-:W1:Y:S01]  /*5710*/  @P2 LDC.64 R2, c[0x0][0x8a8] ;  /* 0x00022a00ff022b82 */ /* 0x000e620000000a00 */
[----:B------:R-:W-:Y:S04]  /*5720*/  @P2 IMAD R0, R146, UR36, RZ ;  /* 0x0000002492002c24 */ /* 0x000fe8000f8e02ff */
[----:B-1----:R-:W-:Y:S05]  /*5730*/  @P2 IMAD.WIDE R2, R0, 0x4, R2 ;  /* 0x0000000400022825 */ /* 0x002fea00078e0202 */
[----:B-----5:R1:W5:Y:S02]  /*5740*/  @P2 LDG.E R78, desc[UR40][R2.64] ;  /* 0x00000028024e2981 */ /* 0x020364000c1e1900 */
[----:B-1----:R-:W3:Y:S02]  /*5750*/  @!P2 LDC R78, c[0x0][0x8a0] ;  /* 0x00022800ff4eab82 */ /* 0x002ee40000000800 */
.L_x_101:
[----:B--2--5:R-:W-:Y:S01]  /*5760*/  @P0 FSETP.NEU.AND P4, PT, R81, RZ, PT ;  /* 0x000000ff5100020b */ /* 0x024fe20003f8d000 */
[----:B------:R-:W-:Y:S01]  /*5770*/  IMAD.U32 R0, RZ, RZ, UR4 ;  /* 0x00000004ff007e24 */ /* 0x000fe2000f8e00ff */
[----:B------:R-:W-:Y:S01]  /*5780*/  @P0 LOP3.LUT P2, RZ, R165, 0xff, RZ, 0xc0, !PT ;  /* 0x000000ffa5ff0812 */ /* 0x000fe2000784c0ff */
[----:B------:R-:W-:Y:S01]  /*5790*/  BSSY B1, `(.L_x_102) ;  /* 0x000003d000017945 */ /* 0x000fe20003800000 */
[----:B------:R-:W-:Y:S01]  /*57a0*/  @P0 SEL R3, RZ, 0xffffffff, P4 ;  /* 0xffffffffff030807 */ /* 0x000fe20002000000 */
[C---:B------:R-:W-:Y:S01]  /*57b0*/  IMAD R64, R76.reuse, 0x40, R79 ;  /* 0x000000404c407824 */ /* 0x040fe200078e024f */
[----:B------:R-:W-:Y:S02]  /*57c0*/  LEA R181, R76, UR43, 0x3 ;  /* 0x0000002b4cb57c11 */ /* 0x000fe4000f8e18ff */
[----:B------:R-:W-:Y:S02]  /*57d0*/  CS2R R86, SRZ ;  /* 0x0000000000567805 */ /* 0x000fe4000001ff00 */
[----:B------:R-:W-:Y:S02]  /*57e0*/  @P1 SEL R3, R0, R3, !P2 ;  /* 0x0000000300031207 */ /* 0x000fe40005000000 */
[----:B------:R-:W-:Y:S02]  /*57f0*/  CS2R R84, SRZ ;  /* 0x0000000000547805 */ /* 0x000fe4000001ff00 */
[----:B------:R-:W-:Y:S02]  /*5800*/  SHF.L.U32 R2, R175, 0x1f, RZ ;  /* 0x0000001faf027819 */ /* 0x000fe400000006ff */
[----:B------:R-:W-:Y:S02]  /*5810*/  CS2R R90, SRZ ;  /* 0x00000000005a7805 */ /* 0x000fe4000001ff00 */
[----:B------:R-:W-:Y:S02]  /*5820*/  @P0 LOP3.LUT R3, R3, 0x1, RZ, 0xc0, !PT ;  /* 0x0000000103030812 */ /* 0x000fe400078ec0ff */
[----:B------:R-:W-:Y:S02]  /*5830*/  CS2R R88, SRZ ;  /* 0x0000000000587805 */ /* 0x000fe4000001ff00 */
[----:B------:R-:W-:Y:S02]  /*5840*/  PLOP3.LUT P5, PT, PT, PT, PT, 0x8, 0x80 ;  /* 0x000000000080781c */ /* 0x000fe40003fae170 */
[----:B------:R-:W-:Y:S02]  /*5850*/  CS2R R98, SRZ ;  /* 0x0000000000627805 */ /* 0x000fe4000001ff00 */
[----:B------:R-:W-:Y:S02]  /*5860*/  ISETP.NE.U32.OR P1, PT, R3, 0x1, !P0 ;  /* 0x000000010300780c */ /* 0x000fe40004725470 */
[----:B------:R-:W-:Y:S02]  /*5870*/  CS2R R96, SRZ ;  /* 0x0000000000607805 */ /* 0x000fe4000001ff00 */
[----:B------:R-:W-:Y:S02]  /*5880*/  CS2R R94, SRZ ;  /* 0x00000000005e7805 */ /* 0x000fe4000001ff00 */
[----:B------:R-:W-:Y:S07]  /*5890*/  CS2R R92, SRZ ;  /* 0x00000000005c7805 */ /* 0x000fee000001ff00 */
[----:B------:R-:W-:Y:S04]  /*58a0*/  @P1 SHF.L.U32 R4, R173, 0x1f, RZ ;  /* 0x0000001fad041819 */ /* 0x000fe800000006ff */
[----:B------:R-:W1:Y:S01]  /*58b0*/  @P1 SYNCS.PHASECHK.TRANS64.TRYWAIT P0, [UR43+0x40], R4 ;  /* 0x00004004ff0015a7 */ /* 0x000e62000800112b */
[----:B------:R2:W4:Y:S01]  /*58c0*/  SYNCS.PHASECHK.TRANS64.TRYWAIT P4, [R181+URZ+0x80], R2 ;  /* 0x00008002b50075a7 */ /* 0x00052200080811ff */
[----:B-1----:R-:W-:Y:S01]  /*58d0*/  @P1 PLOP3.LUT P5, PT, P0, PT, PT, 0x8, 0x80 ;  /* 0x000000000080181c */ /* 0x002fe200007ae170 */
[----:B------:R-:W-:Y:S01]  /*58e0*/  @!UPT UIADD3 URZ, UPT, UPT, URZ, URZ, URZ ;  /* 0x000000fffffff290 */ /* 0x000fe2000fffe0ff */
[----:B--2-4-:R-:W-:Y:S11]  /*58f0*/  @!P1 BRA `(.L_x_103) ;  /* 0x0000000000989947 */ /* 0x014ff60003800000 */
[----:B------:R-:W-:Y:S01]  /*5900*/  ISETP.NE.U32.AND P0, PT, RZ, UR38, PT ;  /* 0x00000026ff007c0c */ /* 0x000fe2000bf05070 */
[----:B------:R-:W-:Y:S01]  /*5910*/  BSSY B0, `(.L_x_104) ;  /* 0x0000016000007945 */ /* 0x000fe20003800000 */
[----:B------:R-:W-:Y:S02]  /*5920*/  FSETP.NEU.AND P2, PT, R81, RZ, PT ;  /* 0x000000ff5100720b */ /* 0x000fe40003f4d000 */
[----:B------:R-:W-:Y:S02]  /*5930*/  CS2R R94, SRZ ;  /* 0x00000000005e7805 */ /* 0x000fe4000001ff00 */
[----:B------:R-:W-:Y:S02]  /*5940*/  ISETP.NE.AND.EX P0, PT, RZ, UR39, PT, P0 ;  /* 0x00000027ff007c0c */ /* 0x000fe4000bf05300 */
[----:B------:R-:W-:Y:S02]  /*5950*/  CS2R R92, SRZ ;  /* 0x00000000005c7805 */ /* 0x000fe4000001ff00 */
[----:B------:R-:W-:Y:S02]  /*5960*/  LOP3.LUT P1, RZ, R165, 0xff, RZ, 0xc0, !PT ;  /* 0x000000ffa5ff7812 */ /* 0x000fe4000782c0ff */
[----:B------:R-:W-:Y:S02]  /*5970*/  CS2R R98, SRZ ;  /* 0x0000000000627805 */ /* 0x000fe4000001ff00 */
[----:B------:R-:W-:Y:S02]  /*5980*/  SEL R0, RZ, 0xffffffff, P2 ;  /* 0xffffffffff007807 */ /* 0x000fe40001000000 */
[----:B------:R-:W-:Y:S02]  /*5990*/  CS2R R96, SRZ ;  /* 0x0000000000607805 */ /* 0x000fe4000001ff00 */
[----:B------:R-:W-:Y:S02]  /*59a0*/  SEL R3, RZ, 0xffffffff, P0 ;  /* 0xffffffffff037807 */ /* 0x000fe40000000000 */
[----:B------:R-:W-:Y:S02]  /*59b0*/  CS2R R90, SRZ ;  /* 0x00000000005a7805 */ /* 0x000fe4000001ff00 */
[----:B------:R-:W-:Y:S02]  /*59c0*/  CS2R R88, SRZ ;  /* 0x0000000000587805 */ /* 0x000fe4000001ff00 */
[----:B------:R-:W-:Y:S02]  /*59d0*/  CS2R R86, SRZ ;  /* 0x0000000000567805 */ /* 0x000fe4000001ff00 */
[----:B------:R-:W-:Y:S02]  /*59e0*/  @P3 SEL R0, R3, R0, !P1 ;  /* 0x0000000003003207 */ /* 0x000fe40004800000 */
[----:B------:R-:W-:Y:S02]  /*59f0*/  CS2R R84, SRZ ;  /* 0x0000000000547805 */ /* 0x000fe4000001ff00 */
[----:B------:R-:W-:Y:S04]  /*5a00*/  LOP3.LUT R0, R0, 0x1, RZ, 0xc0, !PT ;  /* 0x0000000100007812 */ /* 0x000fe800078ec0ff */
[----:B------:R-:W-:Y:S01]  /*5a10*/  ISETP.NE.U32.AND P0, PT, R0, 0x1, PT ;  /* 0x000000010000780c */ /* 0x000fe20003f05070 */
[----:B------:R-:W-:Y:S01]  /*5a20*/  @!UPT UIADD3 URZ, UPT, UPT, URZ, URZ, URZ ;  /* 0x000000fffffff290 */ /* 0x000fe2000fffe0ff */
[----:B------:R-:W-:Y:S11]  /*5a30*/  @!P5 BRA `(.L_x_105) ;  /* 0x00000000000cd947 */ /* 0x000ff60003800000 */
[----:B------:R-:W-:Y:S04]  /*5a40*/  SHF.L.U32 R3, R173, 0x1f, RZ ;  /* 0x0000001fad037819 */ /* 0x000fe800000006ff */
[----:B------:R-:W1:Y:S02]  /*5a50*/  SYNCS.PHASECHK.TRANS64.TRYWAIT P1, [UR43+0x40], R3 ;  /* 0x00004003ff0075a7 */ /* 0x000e64000802112b */
[----:B-1----:R-:W-:Y:S05]  /*5a60*/  @!P1 BRA `(.L_x_106) ;  /* 0x0000001c00ac9947 */ /* 0x002fea0003800000 */
.L_x_105:
[----:B------:R-:W-:Y:S05]  /*5a70*/  BSYNC B0 ;  /* 0x0000000000007941 */ /* 0x000fea0003800000 */
.L_x_104:
[----:B------:R2:W4:Y:S01]  /*5a80*/  @P0 LDS.128 R92, [R168+UR43+0x200] ;  /* 0x0002002ba85c0984 */ /* 0x0005220008000c00 */
[----:B------:R-:W-:Y:S01]  /*5a90*/  UIADD3 UR4, UPT, UPT, UR43, 0x48, URZ ;  /* 0x000000482b047890 */ /* 0x000fe2000fffe0ff */
[----:B------:R-:W-:Y:S02]  /*5aa0*/  LOP3.LUT R173, R173, 0x1, RZ, 0x3c, !PT ;  /* 0x00000001adad7812 */ /* 0x000fe400078e3cff */
[----:B------:R2:W1:Y:S01]  /*5ab0*/  @P0 LDS.128 R96, [R178+0x10] ;  /* 0x00001000b2600984 */ /* 0x0004620000000c00 */
[----:B------:R-:W-:Y:S03]  /*5ac0*/  UPRMT UR4, UR37, 0x654, UR4 ;  /* 0x0000065425047896 */ /* 0x000fe60008000004 */
[----:B------:R2:W1:Y:S04]  /*5ad0*/  @P0 LDS.128 R88, [R177+0x20] ;  /* 0x00002000b1580984 */ /* 0x0004680000000c00 */
[----:B------:R2:W1:Y:S01]  /*5ae0*/  @P0 LDS.128 R84, [R176+0x30] ;  /* 0x00003000b0540984 */ /* 0x0004620000000c00 */
[----:B------:R-:W-:Y:S01]  /*5af0*/  @!PT LDS RZ, [RZ] ;  /* 0x00000000fffff984 */ /* 0x000fe20000000800 */
[----:B------:R-:W-:Y:S01]  /*5b00*/  @!PT LDS RZ, [RZ] ;  /* 0x00000000fffff984 */ /* 0x000fe20000000800 */
[----:B------:R-:W-:Y:S01]  /*5b10*/  @!PT LDS RZ, [RZ] ;  /* 0x00000000fffff984 */ /* 0x000fe20000000800 */
[----:B------:R-:W-:Y:S01]  /*5b20*/  @!PT LDS RZ, [RZ] ;  /* 0x00000000fffff984 */ /* 0x000fe20000000800 */
[----:B------:R5:W-:Y:S06]  /*5b30*/  MEMBAR.ALL.CTA ;  /* 0x0000000000007992 */ /* 0x000bec0000008000 */
[----:B-----5:R-:W5:Y:S02]  /*5b40*/  FENCE.VIEW.ASYNC.S ;  /* 0x00000000000073c6 */ /* 0x020f640000000000 */
[----:B-----5:R-:W-:Y:S01]  /*5b50*/  SYNCS.ARRIVE.TRANS64.RED.A1T0 RZ, [UR4], RZ ;  /* 0x000000ffffff79a7 */ /* 0x020fe20008100404 */
.L_x_103:
[----:B------:R-:W-:Y:S05]  /*5b60*/  BSYNC B1 ;  /* 0x0000000000017941 */ /* 0x000fea0003800000 */
.L_x_102:
[----:B-1----:R-:W-:Y:S04]  /*5b70*/  SHF.R.U32.HI R0, RZ, 0x15, R64 ;  /* 0x00000015ff007819 */ /* 0x002fe80000011640 */
[----:B------:R-:W-:Y:S01]  /*5b80*/  LOP3.LUT P0, RZ, R0, 0x3, R169, 0x48, !PT ;  /* 0x0000000300ff7812 */ /* 0x000fe200078048a9 */
[----:B------:R-:W-:Y:S01]  /*5b90*/  @!UPT UIADD3 URZ, UPT, UPT, URZ, URZ, URZ ;  /* 0x000000fffffff290 */ /* 0x000fe2000fffe0ff */
[----:B------:R-:W-:Y:S11]  /*5ba0*/  @P4 BRA `(.L_x_107) ;  /* 0x0000000000084947 */ /* 0x000ff60003800000 */
[----:B------:R-:W1:Y:S02]  /*5bb0*/  SYNCS.PHASECHK.TRANS64.TRYWAIT P1, [R181+URZ+0x80], R2 ;  /* 0x00008002b50075a7 */ /* 0x000e6400080211ff */
[----:B-1----:R-:W-:Y:S05]  /*5bc0*/  @!P1 BRA `(.L_x_108) ;  /* 0x0000001c006c9947 */ /* 0x002fea0003800000 */
.L_x_107:
[----:B------:R-:W-:Y:S05]  /*5bd0*/  @!P0 BRA `(.L_x_109) ;  /* 0x0000000000408947 */ /* 0x000fea0003800000 */
[----:B------:R-:W1:Y:S01]  /*5be0*/  LDCU.64 UR8, c[0x4][0x70] ;  /* 0x01000e00ff0877ac */ /* 0x000e620008000a00 */
[----:B------:R-:W-:Y:S01]  /*5bf0*/  MOV R3, 0x0 ;  /* 0x0000000000037802 */ /* 0x000fe20000000f00 */
[----:B------:R-:W-:Y:S02]  /*5c00*/  HFMA2 R12, -RZ, RZ, 0, 5.9604644775390625e-08 ;  /* 0x00000001ff0c7431 */ /* 0x000fe400000001ff */
[----:B------:R-:W-:Y:S02]  /*5c10*/  IMAD.MOV.U32 R8, RZ, RZ, 0x192 ;  /* 0x00000192ff087424 */ /* 0x000fe400078e00ff */
[----:B------:R-:W-:Y:S01]  /*5c20*/  IMAD.MOV.U32 R13, RZ, RZ, RZ ;  /* 0x000000ffff0d7224 */ /* 0x000fe200078e00ff */
[----:B------:R-:W5:Y:S01]  /*5c30*/  LDCU.64 UR6, c[0x4][0x78] ;  /* 0x01000f00ff0677ac */ /* 0x000f620008000a00 */
[----:B------:R-:W2:Y:S01]  /*5c40*/  LDC.64 R2, c[0x4][R3] ;  /* 0x0100000003027b82 */ /* 0x000ea20000000a00 */
[----:B------:R-:W3:Y:S01]  /*5c50*/  LDCU.64 UR4, c[0x4][0x10] ;  /* 0x01000200ff0477ac */ /* 0x000ee20008000a00 */
[----:B-1----:R-:W-:Y:S01]  /*5c60*/  MOV R5, UR9 ;  /* 0x0000000900057c02 */ /* 0x002fe20008000f00 */
[----:B------:R-:W-:Y:S01]  /*5c70*/  IMAD.U32 R4, RZ, RZ, UR8 ;  /* 0x00000008ff047e24 */ /* 0x000fe2000f8e00ff */
[----:B-----5:R-:W-:Y:S01]  /*5c80*/  MOV R7, UR7 ;  /* 0x0000000700077c02 */ /* 0x020fe20008000f00 */
[----:B------:R-:W-:Y:S01]  /*5c90*/  IMAD.U32 R6, RZ, RZ, UR6 ;  /* 0x00000006ff067e24 */ /* 0x000fe2000f8e00ff */
[----:B---3--:R-:W-:Y:S01]  /*5ca0*/  MOV R11, UR5 ;  /* 0x00000005000b7c02 */ /* 0x008fe20008000f00 */
[----:B------:R-:W-:Y:S02]  /*5cb0*/  IMAD.U32 R10, RZ, RZ, UR4 ;  /* 0x00000004ff0a7e24 */ /* 0x000fe4000f8e00ff */
[----:B------:R-:W-:Y:S07]  /*5cc0*/  LEPC R20, `(.L_x_109) ;  /* 0x000000001014794e */ /* 0x000fee0000000000 */
[----:B--2-4-:R-:W-:Y:S05]  /*5cd0*/  CALL.ABS.NOINC R2 ;  /* 0x0000000002007343 */ /* 0x014fea0003c00000 */
.L_x_109:
[----:B------:R-:W-:Y:S01]  /*5ce0*/  LOP3.LUT P0, RZ, R166, 0x60, RZ, 0xc0, !PT ;  /* 0x00000060a6ff7812 */ /* 0x000fe2000780c0ff */
[----:B------:R-:W-:Y:S05]  /*5cf0*/  WARPSYNC.ALL ;  /* 0x0000000000007948 */ /* 0x000fea0003800000 */
[----:B------:R-:W-:Y:S01]  /*5d00*/  R2UR UR4, R64 ;  /* 0x00000000400472ca */ /* 0x000fe200000e0000 */
[----:B------:R-:W-:Y:S01]  /*5d10*/  BSSY.RECONVERGENT B0, `(.L_x_110) ;  /* 0x0000120000007945 */ /* 0x000fe20003800200 */
[-C--:B----4-:R-:W-:Y:S02]  /*5d20*/  F2FP.F16.E5M2.UNPACK_B R82, R92.reuse ;  /* 0x0000005cff52723e */ /* 0x090fe400020004ff */
[----:B------:R-:W-:Y:S02]  /*5d30*/  F2FP.F16.E5M2.UNPACK_B R109, R92.H1 ;  /* 0x0000005cff6d723e */ /* 0x000fe400030004ff */
[-C--:B------:R-:W-:Y:S01]  /*5d40*/  F2FP.F16.E5M2.UNPACK_B R107, R93.reuse ;  /* 0x0000005dff6b723e */ /* 0x080fe200020004ff */
[--C-:B------:R-:W-:Y:S01]  /*5d50*/  HADD2.F32 R80, -RZ, R82.reuse.H0_H0 ;  /* 0x20000052ff507230 */ /* 0x100fe20000004100 */
[----:B------:R-:W-:Y:S01]  /*5d60*/  F2FP.F16.E5M2.UNPACK_B R105, R93.H1 ;  /* 0x0000005dff69723e */ /* 0x000fe200030004ff */
[----:B------:R-:W-:Y:S01]  /*5d70*/  HADD2.F32 R82, -RZ, R82.H1_H1 ;  /* 0x30000052ff527230 */ /* 0x000fe20000004100 */
[-C--:B------:R-:W-:Y:S01]  /*5d80*/  F2FP.F16.E5M2.UNPACK_B R130, R84.reuse ;  /* 0x00000054ff82723e */ /* 0x080fe200020004ff */
[--C-:B------:R-:W-:Y:S01]  /*5d90*/  HADD2.F32 R83, -RZ, R109.reuse.H0_H0 ;  /* 0x2000006dff537230 */ /* 0x100fe20000004100 */
[----:B------:R-:W-:Y:S01]  /*5da0*/  F2FP.F16.E5M2.UNPACK_B R132, R84.H1 ;  /* 0x00000054ff84723e */ /* 0x000fe200030004ff */
[----:B------:R-:W1:Y:S01]  /*5db0*/  LDTM.x64 R4, tmem[UR4] ;  /* 0x00000004000479ee */ /* 0x000e620008340000 */
[----:B------:R-:W-:Y:S01]  /*5dc0*/  NOP ;  /* 0x0000000000007918 */ /* 0x000fe20000000000 */
[----:B------:R-:W-:Y:S01]  /*5dd0*/  IADD3 R181, PT, PT, R181, 0xa0, RZ ;  /* 0x000000a0b5b57810 */ /* 0x000fe20007ffe0ff */
[--C-:B------:R-:W-:Y:S01]  /*5de0*/  HADD2.F32 R129, -RZ, R130.reuse.H0_H0 ;  /* 0x20000082ff817230 */ /* 0x100fe20000004100 */
[----:B------:R-:W-:Y:S01]  /*5df0*/  F2FP.F16.E5M2.UNPACK_B R93, R94 ;  /* 0x0000005eff5d723e */ /* 0x000fe200020004ff */
[----:B------:R-:W-:Y:S01]  /*5e00*/  HADD2.F32 R130, -RZ, R130.H1_H1 ;  /* 0x30000082ff827230 */ /* 0x000fe20000004100 */
[----:B------:R-:W-:Y:S01]  /*5e10*/  LOP3.LUT R181, R181, 0xfefffff8, RZ, 0xc0, !PT ;  /* 0xfefffff8b5b57812 */ /* 0x000fe200078ec0ff */
[----:B------:R-:W-:Y:S01]  /*5e20*/  HADD2.F32 R84, -RZ, R109.H1_H1 ;  /* 0x3000006dff547230 */ /* 0x000fe20000004100 */
[-C--:B------:R-:W-:Y:S01]  /*5e30*/  F2FP.F16.E5M2.UNPACK_B R134, R85.reuse ;  /* 0x00000055ff86723e */ /* 0x080fe200020004ff */
[----:B------:R-:W-:Y:S01]  /*5e40*/  HADD2.F32 R131, -RZ, R132.H0_H0 ;  /* 0x20000084ff837230 */ /* 0x000fe20000004100 */
[----:B-1----:R1:W-:Y:S01]  /*5e50*/  SYNCS.ARRIVE.TRANS64.RED.A1T0 RZ, [R181+URZ], RZ ;  /* 0x000000ffb5ff79a7 */ /* 0x0023e200081004ff */
[----:B------:R-:W-:Y:S01]  /*5e60*/  F2FP.F16.E5M2.UNPACK_B R136, R85.H1 ;  /* 0x00000055ff88723e */ /* 0x000fe200030004ff */
[--C-:B------:R-:W-:Y:S01]  /*5e70*/  HADD2.F32 R85, -RZ, R107.reuse.H0_H0 ;  /* 0x2000006bff557230 */ /* 0x100fe20000004100 */
[-C--:B------:R-:W-:Y:S01]  /*5e80*/  F2FP.F16.E5M2.UNPACK_B R138, R86.reuse ;  /* 0x00000056ff8a723e */ /* 0x080fe200020004ff */
[--C-:B------:R-:W-:Y:S01]  /*5e90*/  HADD2.F32 R133, -RZ, R134.reuse.H0_H0 ;  /* 0x20000086ff857230 */ /* 0x100fe20000004100 */
[----:B------:R-:W-:Y:S01]  /*5ea0*/  F2FP.F16.E5M2.UNPACK_B R140, R86.H1 ;  /* 0x00000056ff8c723e */ /* 0x000fe200030004ff */
[----:B------:R-:W-:Y:S01]  /*5eb0*/  HADD2.F32 R86, -RZ, R107.H1_H1 ;  /* 0x3000006bff567230 */ /* 0x000fe20000004100 */
[----:B------:R-:W-:Y:S01]  /*5ec0*/  F2FP.F16.E5M2.UNPACK_B R142, R87 ;  /* 0x00000057ff8e723e */ /* 0x000fe200020004ff */
[----:B------:R-:W-:Y:S01]  /*5ed0*/  HADD2.F32 R134, -RZ, R134.H1_H1 ;  /* 0x30000086ff867230 */ /* 0x000fe20000004100 */
[----:B------:R-:W-:Y:S01]  /*5ee0*/  F2FP.F16.E5M2.UNPACK_B R114, R88 ;  /* 0x00000058ff72723e */ /* 0x000fe200020004ff */
[--C-:B------:R-:W-:Y:S01]  /*5ef0*/  HADD2.F32 R137, -RZ, R138.reuse.H0_H0 ;  /* 0x2000008aff897230 */ /* 0x100fe20000004100 */
[-C--:B------:R-:W-:Y:S01]  /*5f00*/  F2FP.F16.E5M2.UNPACK_B R118, R89.reuse ;  /* 0x00000059ff76723e */ /* 0x080fe200020004ff */
[----:B------:R-:W-:Y:S01]  /*5f10*/  HADD2.F32 R138, -RZ, R138.H1_H1 ;  /* 0x3000008aff8a7230 */ /* 0x000fe20000004100 */
[----:B------:R-:W-:Y:S01]  /*5f20*/  F2FP.F16.E5M2.UNPACK_B R120, R89.H1 ;  /* 0x00000059ff78723e */ /* 0x000fe200030004ff */
[C---:B---3--:R-:W-:Y:S01]  /*5f30*/  FMUL R4, R78.reuse, R4 ;  /* 0x000000044e047220 */ /* 0x048fe20000400000 */
[C---:B------:R-:W-:Y:S01]  /*5f40*/  FMUL R5, R78.reuse, R5 ;  /* 0x000000054e057220 */ /* 0x040fe20000400000 */
[C---:B------:R-:W-:Y:S01]  /*5f50*/  FMUL R8, R78.reuse, R8 ;  /* 0x000000084e087220 */ /* 0x040fe20000400000 */
[C---:B------:R-:W-:Y:S01]  /*5f60*/  FMUL R9, R78.reuse, R9 ;  /* 0x000000094e097220 */ /* 0x040fe20000400000 */
[C---:B------:R-:W-:Y:S01]  /*5f70*/  FFMA R4, R81.reuse, R80, R4 ;  /* 0x0000005051047223 */ /* 0x040fe20000000004 */
[C---:B------:R-:W-:Y:S01]  /*5f80*/  FFMA R5, R81.reuse, R82, R5 ;  /* 0x0000005251057223 */ /* 0x040fe20000000005 */
[----:B------:R-:W-:Y:S02]  /*5f90*/  HADD2.F32 R89, -RZ, R93.H0_H0 ;  /* 0x2000005dff597230 */ /* 0x000fe40000004100 */
[C---:B------:R-:W-:Y:S01]  /*5fa0*/  FMUL R12, R78.reuse, R12 ;  /* 0x0000000c4e0c7220 */ /* 0x040fe20000400000 */
        /* <DEDUP_REMOVED lines=11> */
[--C-:B------:R-:W-:Y:S02]  /*6060*/  HADD2.F32 R113, -RZ, R114.reuse.H0_H0 ;  /* 0x20000072ff717230 */ /* 0x100fe40000004100 */
[C---:B------:R-:W-:Y:S01]  /*6070*/  FMUL R32, R78.reuse, R36 ;  /* 0x000000244e207220 */ /* 0x040fe20000400000 */
[----:B------:R-:W-:Y:S02]  /*6080*/  HADD2.F32 R114, -RZ, R114.H1_H1 ;  /* 0x30000072ff727230 */ /* 0x000fe40000004100 */
[C---:B------:R-:W-:Y:S01]  /*6090*/  FMUL R33, R78.reuse, R37 ;  /* 0x000000254e217220 */ /* 0x040fe20000400000 */
[--C-:B------:R-:W-:Y:S02]  /*60a0*/  HADD2.F32 R117, -RZ, R118.reuse.H0_H0 ;  /* 0x20000076ff757230 */ /* 0x100fe40000004100 */
[C---:B------:R-:W-:Y:S01]  /*60b0*/  FMUL R36, R78.reuse, R40 ;  /* 0x000000284e247220 */ /* 0x040fe20000400000 */
[----:B------:R-:W-:Y:S02]  /*60c0*/  HADD2.F32 R118, -RZ, R118.H1_H1 ;  /* 0x30000076ff767230 */ /* 0x000fe40000004100 */
        /* <DEDUP_REMOVED lines=8> */
[----:B------:R-:W-:Y:S01]  /*6150*/  F2FP.F16.E5M2.UNPACK_B R92, R94.H1 ;  /* 0x0000005eff5c723e */ /* 0x000fe200030004ff */
[C---:B------:R-:W-:Y:S01]  /*6160*/  FMUL R53, R78.reuse, R57 ;  /* 0x000000394e357220 */ /* 0x040fe20000400000 */
[C---:B------:R-:W-:Y:S01]  /*6170*/  FMUL R56, R78.reuse, R60 ;  /* 0x0000003c4e387220 */ /* 0x040fe20000400000 */
[----:B------:R-:W-:Y:S01]  /*6180*/  F2FP.F16.E5M2.UNPACK_B R141, R87.H1 ;  /* 0x00000057ff8d723e */ /* 0x000fe200030004ff */
[C---:B------:R-:W-:Y:S01]  /*6190*/  FMUL R57, R78.reuse, R61 ;  /* 0x0000003d4e397220 */ /* 0x040fe20000400000 */
[----:B------:R-:W-:Y:S02]  /*61a0*/  HADD2.F32 R80, -RZ, R142.H1_H1 ;  /* 0x3000008eff507230 */ /* 0x000fe40000004100 */
[C---:B------:R-:W-:Y:S01]  /*61b0*/  FMUL R60, R78.reuse, R64 ;  /* 0x000000404e3c7220 */ /* 0x040fe20000400000 */
[----:B------:R-:W-:Y:S01]  /*61c0*/  F2FP.F16.E5M2.UNPACK_B R116, R88.H1 ;  /* 0x00000058ff74723e */ /* 0x000fe200030004ff */
[C---:B------:R-:W-:Y:S01]  /*61d0*/  FMUL R61, R78.reuse, R65 ;  /* 0x000000414e3d7220 */ /* 0x040fe20000400000 */
[C---:B------:R-:W-:Y:S01]  /*61e0*/  FMUL R6, R78.reuse, R6 ;  /* 0x000000064e067220 */ /* 0x040fe20000400000 */
[----:B------:R-:W-:Y:S01]  /*61f0*/  F2FP.F16.E5M2.UNPACK_B R94, R95 ;  /* 0x0000005fff5e723e */ /* 0x000fe200020004ff */
[C---:B------:R-:W-:Y:S01]  /*6200*/  FMUL R7, R78.reuse, R7 ;  /* 0x000000074e077220 */ /* 0x040fe20000400000 */
[----:B------:R-:W-:Y:S02]  /*6210*/  HADD2.F32 R87, -RZ, R105.H0_H0 ;  /* 0x20000069ff577230 */ /* 0x000fe40000004100 */
[C---:B------:R-:W-:Y:S01]  /*6220*/  FFMA R6, R81.reuse, R83, R6 ;  /* 0x0000005351067223 */ /* 0x040fe20000000006 */
[----:B------:R-:W-:Y:S01]  /*6230*/  F2FP.F16.E5M2.UNPACK_B R122, R90 ;  /* 0x0000005aff7a723e */ /* 0x000fe200020004ff */
[C---:B------:R-:W-:Y:S01]  /*6240*/  FFMA R7, R81.reuse, R84, R7 ;  /* 0x0000005451077223 */ /* 0x040fe20000000007 */
[C---:B------:R-:W-:Y:S01]  /*6250*/  FFMA R8, R81.reuse, R85, R8 ;  /* 0x0000005551087223 */ /* 0x040fe20000000008 */
[----:B------:R-:W-:Y:S01]  /*6260*/  F2FP.F16.E5M2.UNPACK_B R124, R90.H1 ;  /* 0x0000005aff7c723e */ /* 0x000fe200030004ff */
[----:B------:R-:W-:Y:S01]  /*6270*/  FFMA R9, R81, R86, R9 ;  /* 0x0000005651097223 */ /* 0x000fe20000000009 */
[----:B------:R-:W-:Y:S01]  /*6280*/  HADD2.F32 R90, -RZ, R93.H1_H1 ;  /* 0x3000005dff5a7230 */ /* 0x000fe20000004100 */
[----:B------:R-:W-:Y:S01]  /*6290*/  F2FP.SATFINITE.E5M2.F32.PACK_AB_MERGE_C R156, R7, R6, RZ ;  /* 0x00000006079c723e */ /* 0x000fe200048060ff */
[----:B------:R-:W-:Y:S02]  /*62a0*/  HADD2.F32 R93, -RZ, R94.H0_H0 ;  /* 0x2000005eff5d7230 */ /* 0x000fe40000004100 */
[C---:B------:R-:W-:Y:S01]  /*62b0*/  FMUL R10, R78.reuse, R10 ;  /* 0x0000000a4e0a7220 */ /* 0x040fe20000400000 */
[----:B------:R-:W-:Y:S01]  /*62c0*/  HADD2.F32 R88, -RZ, R105.H1_H1 ;  /* 0x30000069ff587230 */ /* 0x000fe20000004100 */
[----:B------:R-:W-:Y:S01]  /*62d0*/  F2FP.SATFINITE.E5M2.F32.PACK_AB_MERGE_C R156, R5, R4, R156 ;  /* 0x00000004059c723e */ /* 0x000fe2000480609c */
[--C-:B------:R-:W-:Y:S02]  /*62e0*/  HADD2.F32 R121, -RZ, R122.reuse.H0_H0 ;  /* 0x2000007aff797230 */ /* 0x100fe40000004100 */
[C---:B------:R-:W-:Y:S01]  /*62f0*/  FFMA R10, R81.reuse, R87, R10 ;  /* 0x00000057510a7223 */ /* 0x040fe2000000000a */
[----:B------:R-:W-:Y:S02]  /*6300*/  HADD2.F32 R122, -RZ, R122.H1_H1 ;  /* 0x3000007aff7a7230 */ /* 0x000fe40000004100 */
[C---:B------:R-:W-:Y:S01]  /*6310*/  FMUL R11, R78.reuse, R11 ;  /* 0x0000000b4e0b7220 */ /* 0x040fe20000400000 */
[----:B------:R-:W-:Y:S01]  /*6320*/  F2FP.F16.E5M2.UNPACK_B R103, R95.H1 ;  /* 0x0000005fff67723e */ /* 0x000fe200030004ff */
[----:B------:R-:W-:Y:S01]  /*6330*/  HADD2.F32 R95, -RZ, R94.H1_H1 ;  /* 0x3000005eff5f7230 */ /* 0x000fe20000004100 */
[-C--:B------:R-:W-:Y:S01]  /*6340*/  F2FP.F16.E5M2.UNPACK_B R126, R91.reuse ;  /* 0x0000005bff7e723e */ /* 0x080fe200020004ff */
[C---:B------:R-:W-:Y:S01]  /*6350*/  FFMA R11, R81.reuse, R88, R11 ;  /* 0x00000058510b7223 */ /* 0x040fe2000000000b */
[----:B------:R-:W-:Y:S01]  /*6360*/  F2FP.F16.E5M2.UNPACK_B R128, R91.H1 ;  /* 0x0000005bff80723e */ /* 0x000fe200030004ff */
[----:B------:R-:W-:Y:S02]  /*6370*/  HADD2.F32 R91, -RZ, R92.H0_H0 ;  /* 0x2000005cff5b7230 */ /* 0x000fe40000004100 */
[C---:B------:R-:W-:Y:S01]  /*6380*/  FFMA R12, R81.reuse, R89, R12 ;  /* 0x00000059510c7223 */ /* 0x040fe2000000000c */
[----:B------:R-:W-:Y:S01]  /*6390*/  FFMA R13, R81, R90, R13 ;  /* 0x0000005a510d7223 */ /* 0x000fe2000000000d */
[----:B------:R-:W-:Y:S01]  /*63a0*/  F2FP.SATFINITE.E5M2.F32.PACK_AB_MERGE_C R157, R11, R10, RZ ;  /* 0x0000000a0b9d723e */ /* 0x000fe200048060ff */
[--C-:B------:R-:W-:Y:S01]  /*63b0*/  HADD2.F32 R125, -RZ, R126.reuse.H0_H0 ;  /* 0x2000007eff7d7230 */ /* 0x100fe20000004100 */
[----:B------:R-:W-:Y:S01]  /*63c0*/  F2FP.F16.E5M2.UNPACK_B R101, R96 ;  /* 0x00000060ff65723e */ /* 0x000fe200020004ff */
[----:B------:R-:W-:Y:S01]  /*63d0*/  HADD2.F32 R126, -RZ, R126.H1_H1 ;  /* 0x3000007eff7e7230 */ /* 0x000fe20000004100 */
[----:B------:R-:W-:Y:S01]  /*63e0*/  F2FP.SATFINITE.E5M2.F32.PACK_AB_MERGE_C R157, R9, R8, R157 ;  /* 0x00000008099d723e */ /* 0x000fe2000480609d */
[----:B------:R-:W-:Y:S02]  /*63f0*/  HADD2.F32 R83, -RZ, R142.H0_H0 ;  /* 0x2000008eff537230 */ /* 0x000fe40000004100 */
[C---:B------:R-:W-:Y:S01]  /*6400*/  FMUL R14, R78.reuse, R14 ;  /* 0x0000000e4e0e7220 */ /* 0x040fe20000400000 */
[----:B------:R-:W-:Y:S02]  /*6410*/  HADD2.F32 R92, -RZ, R92.H1_H1 ;  /* 0x3000005cff5c7230 */ /* 0x000fe40000004100 */
[C---:B------:R-:W-:Y:S01]  /*6420*/  FMUL R15, R78.reuse, R15 ;  /* 0x0000000f4e0f7220 */ /* 0x040fe20000400000 */
[----:B------:R-:W-:Y:S01]  /*6430*/  F2FP.F16.E5M2.UNPACK_B R100, R96.H1 ;  /* 0x00000060ff64723e */ /* 0x000fe200030004ff */
[--C-:B------:R-:W-:Y:S02]  /*6440*/  HADD2.F32 R94, -RZ, R103.reuse.H0_H0 ;  /* 0x20000067ff5e7230 */ /* 0x100fe40000004100 */
[C---:B------:R-:W-:Y:S01]  /*6450*/  FFMA R14, R81.reuse, R91, R14 ;  /* 0x0000005b510e7223 */ /* 0x040fe2000000000e */
[C---:B------:R-:W-:Y:S01]  /*6460*/  FFMA R15, R81.reuse, R92, R15 ;  /* 0x0000005c510f7223 */ /* 0x040fe2000000000f */
[C---:B------:R-:W-:Y:S01]  /*6470*/  FFMA R0, R81.reuse, R93, R0 ;  /* 0x0000005d51007223 */ /* 0x040fe20000000000 */
[----:B------:R-:W-:Y:S01]  /*6480*/  FFMA R2, R81, R95, R2 ;  /* 0x0000005f51027223 */ /* 0x000fe20000000002 */
[-C--:B------:R-:W-:Y:S01]  /*6490*/  F2FP.F16.E5M2.UNPACK_B R102, R97.reuse ;  /* 0x00000061ff66723e */ /* 0x080fe200020004ff */
[----:B------:R-:W-:Y:S01]  /*64a0*/  HADD2.F32 R96, -RZ, R103.H1_H1 ;  /* 0x30000067ff607230 */ /* 0x000fe20000004100 */
[----:B------:R-:W-:Y:S01]  /*64b0*/  F2FP.SATFINITE.E5M2.F32.PACK_AB_MERGE_C R158, R15, R14, RZ ;  /* 0x0000000e0f9e723e */ /* 0x000fe200048060ff */
[C---:B------:R-:W-:Y:S01]  /*64c0*/  FMUL R3, R78.reuse, R18 ;  /* 0x000000124e037220 */ /* 0x040fe20000400000 */
[----:B------:R-:W-:Y:S01]  /*64d0*/  F2FP.F16.E5M2.UNPACK_B R104, R97.H1 ;  /* 0x00000061ff68723e */ /* 0x000fe200030004ff */
[--C-:B------:R-:W-:Y:S01]  /*64e0*/  HADD2.F32 R97, -RZ, R101.reuse.H0_H0 ;  /* 0x20000065ff617230 */ /* 0x100fe20000004100 */
[----:B------:R-:W-:Y:S01]  /*64f0*/  F2FP.SATFINITE.E5M2.F32.PACK_AB_MERGE_C R158, R13, R12, R158 ;  /* 0x0000000c0d9e723e */ /* 0x000fe2000480609e */
[C---:B------:R-:W-:Y:S01]  /*6500*/  FFMA R3, R81.reuse, R94, R3 ;  /* 0x0000005e51037223 */ /* 0x040fe20000000003 */
[-C--:B------:R-:W-:Y:S01]  /*6510*/  F2FP.F16.E5M2.UNPACK_B R106, R98.reuse ;  /* 0x00000062ff6a723e */ /* 0x080fe200020004ff */
[C---:B------:R-:W-:Y:S01]  /*6520*/  FMUL R19, R78.reuse, R19 ;  /* 0x000000134e137220 */ /* 0x040fe20000400000 */
[----:B------:R-:W-:Y:S01]  /*6530*/  F2FP.F16.E5M2.UNPACK_B R108, R98.H1 ;  /* 0x00000062ff6c723e */ /* 0x000fe200030004ff */
[----:B------:R-:W-:Y:S01]  /*6540*/  HADD2.F32 R98, -RZ, R101.H1_H1 ;  /* 0x30000065ff627230 */ /* 0x000fe20000004100 */
[-C--:B------:R-:W-:Y:S01]  /*6550*/  F2FP.F16.E5M2.UNPACK_B R110, R99.reuse ;  /* 0x00000063ff6e723e */ /* 0x080fe200020004ff */
[----:B------:R-:W-:Y:S01]  /*6560*/  HADD2.F32 R101, -RZ, R102.H0_H0 ;  /* 0x20000066ff657230 */ /* 0x000fe20000004100 */
[----:B------:R-:W-:Y:S01]  /*6570*/  F2FP.F16.E5M2.UNPACK_B R112, R99.H1 ;  /* 0x00000063ff70723e */ /* 0x000fe200030004ff */
[----:B------:R-:W-:Y:S02]  /*6580*/  HADD2.F32 R99, -RZ, R100.H0_H0 ;  /* 0x20000064ff637230 */ /* 0x000fe40000004100 */
[C---:B------:R-:W-:Y:S01]  /*6590*/  FFMA R19, R81.reuse, R96, R19 ;  /* 0x0000006051137223 */ /* 0x040fe20000000013 */
[C---:B------:R-:W-:Y:S01]  /*65a0*/  FFMA R16, R81.reuse, R97, R16 ;  /* 0x0000006151107223 */ /* 0x040fe20000000010 */
[----:B------:R-:W-:Y:S01]  /*65b0*/  FFMA R17, R81, R98, R17 ;  /* 0x0000006251117223 */ /* 0x000fe20000000011 */
[----:B------:R-:W-:Y:S02]  /*65c0*/  HADD2.F32 R102, -RZ, R102.H1_H1 ;  /* 0x30000066ff667230 */ /* 0x000fe40000004100 */
[----:B------:R-:W-:Y:S01]  /*65d0*/  FMUL R18, R78, R22 ;  /* 0x000000164e127220 */ /* 0x000fe20000400000 */
[----:B------:R-:W-:Y:S01]  /*65e0*/  HADD2.F32 R100, -RZ, R100.H1_H1 ;  /* 0x30000064ff647230 */ /* 0x000fe20000004100 */
[----:B------:R-:W-:Y:S01]  /*65f0*/  F2FP.SATFINITE.E5M2.F32.PACK_AB_MERGE_C R159, R19, R3, RZ ;  /* 0x00000003139f723e */ /* 0x000fe200048060ff */
[--C-:B------:R-:W-:Y:S02]  /*6600*/  HADD2.F32 R105, -RZ, R106.reuse.H0_H0 ;  /* 0x2000006aff697230 */ /* 0x100fe40000004100 */
[C---:B------:R-:W-:Y:S01]  /*6610*/  FFMA R18, R81.reuse, R99, R18 ;  /* 0x0000006351127223 */ /* 0x040fe20000000012 */
[----:B------:R-:W-:Y:S01]  /*6620*/  HADD2.F32 R106, -RZ, R106.H1_H1 ;  /* 0x3000006aff6a7230 */ /* 0x000fe20000004100 */
[----:B------:R-:W-:Y:S01]  /*6630*/  F2FP.SATFINITE.E5M2.F32.PACK_AB_MERGE_C R159, R2, R0, R159 ;  /* 0x00000000029f723e */ /* 0x000fe2000480609f */
[----:B------:R-:W-:Y:S02]  /*6640*/  HADD2.F32 R109, -RZ, R110.H0_H0 ;  /* 0x2000006eff6d7230 */ /* 0x000fe40000004100 */
[C---:B------:R-:W-:Y:S01]  /*6650*/  FMUL R23, R78.reuse, R23 ;  /* 0x000000174e177220 */ /* 0x040fe20000400000 */
[--C-:B------:R-:W-:Y:S02]  /*6660*/  HADD2.F32 R103, -RZ, R104.reuse.H0_H0 ;  /* 0x20000068ff677230 */ /* 0x100fe40000004100 */
[C---:B------:R-:W-:Y:S01]  /*6670*/  FMUL R22, R78.reuse, R26 ;  /* 0x0000001a4e167220 */ /* 0x040fe20000400000 */
[----:B------:R-:W-:Y:S01]  /*6680*/  HADD2.F32 R104, -RZ, R104.H1_H1 ;  /* 0x30000068ff687230 */ /* 0x000fe20000004100 */
[----:B------:R1:W-:Y:S01]  /*6690*/  STS.128 [R168+UR43+0x2200], R156 ;  /* 0x0022009ca8007988 */ /* 0x0003e20008000c2b */
[C---:B------:R-:W-:Y:S01]  /*66a0*/  FFMA R23, R81.reuse, R100, R23 ;  /* 0x0000006451177223 */ /* 0x040fe20000000017 */
[C---:B------:R-:W-:Y:S01]  /*66b0*/  FFMA R20, R81.reuse, R101, R20 ;  /* 0x0000006551147223 */ /* 0x040fe20000000014 */
[C---:B------:R-:W-:Y:S01]  /*66c0*/  FFMA R21, R81.reuse, R102, R21 ;  /* 0x0000006651157223 */ /* 0x040fe20000000015 */
[----:B------:R-:W-:Y:S01]  /*66d0*/  FFMA R22, R81, R103, R22 ;  /* 0x0000006751167223 */ /* 0x000fe20000000016 */
[----:B------:R-:W-:Y:S01]  /*66e0*/  HADD2.F32 R110, -RZ, R110.H1_H1 ;  /* 0x3000006eff6e7230 */ /* 0x000fe20000004100 */
[----:B------:R-:W-:Y:S01]  /*66f0*/  F2FP.SATFINITE.E5M2.F32.PACK_AB_MERGE_C R160, R23, R18, RZ ;  /* 0x0000001217a0723e */ /* 0x000fe200048060ff */
[C---:B------:R-:W-:Y:S01]  /*6700*/  FMUL R27, R78.reuse, R27 ;  /* 0x0000001b4e1b7220 */ /* 0x040fe20000400000 */
[--C-:B------:R-:W-:Y:S02]  /*6710*/  HADD2.F32 R107, -RZ, R108.reuse.H0_H0 ;  /* 0x2000006cff6b7230 */ /* 0x100fe40000004100 */
[C---:B------:R-:W-:Y:S01]  /*6720*/  FMUL R26, R78.reuse, R30 ;  /* 0x0000001e4e1a7220 */ /* 0x040fe20000400000 */
[----:B------:R-:W-:Y:S01]  /*6730*/  HADD2.F32 R108, -RZ, R108.H1_H1 ;  /* 0x3000006cff6c7230 */ /* 0x000fe20000004100 */
[----:B------:R-:W-:Y:S01]  /*6740*/  F2FP.SATFINITE.E5M2.F32.PACK_AB_MERGE_C R160, R17, R16, R160 ;  /* 0x0000001011a0723e */ /* 0x000fe200048060a0 */
[C---:B------:R-:W-:Y:S01]  /*6750*/  FFMA R27, R81.reuse, R104, R27 ;  /* 0x00000068511b7223 */ /* 0x040fe2000000001b */
[C---:B------:R-:W-:Y:S01]  /*6760*/  FFMA R24, R81.reuse, R105, R24 ;  /* 0x0000006951187223 */ /* 0x040fe20000000018 */
[C---:B------:R-:W-:Y:S01]  /*6770*/  FFMA R25, R81.reuse, R106, R25 ;  /* 0x0000006a51197223 */ /* 0x040fe20000000019 */
[----:B------:R-:W-:Y:S01]  /*6780*/  FFMA R26, R81, R107, R26 ;  /* 0x0000006b511a7223 */ /* 0x000fe2000000001a */
[C---:B------:R-:W-:Y:S01]  /*6790*/  FMUL R31, R78.reuse, R31 ;  /* 0x0000001f4e1f7220 */ /* 0x040fe20000400000 */
[--C-:B------:R-:W-:Y:S01]  /*67a0*/  HADD2.F32 R111, -RZ, R112.reuse.H0_H0 ;  /* 0x20000070ff6f7230 */ /* 0x100fe20000004100 */
[----:B------:R-:W-:Y:S01]  /*67b0*/  F2FP.SATFINITE.E5M2.F32.PACK_AB_MERGE_C R161, R27, R22, RZ ;  /* 0x000000161ba1723e */ /* 0x000fe200048060ff */
[----:B------:R-:W-:Y:S02]  /*67c0*/  HADD2.F32 R112, -RZ, R112.H1_H1 ;  /* 0x30000070ff707230 */ /* 0x000fe40000004100 */
[C---:B------:R-:W-:Y:S01]  /*67d0*/  FFMA R31, R81.reuse, R108, R31 ;  /* 0x0000006c511f7223 */ /* 0x040fe2000000001f */
[----:B------:R-:W-:Y:S01]  /*67e0*/  FFMA R28, R81, R109, R28 ;  /* 0x0000006d511c7223 */ /* 0x000fe2000000001c */
[----:B------:R-:W-:Y:S01]  /*67f0*/  F2FP.SATFINITE.E5M2.F32.PACK_AB_MERGE_C R161, R21, R20, R161 ;  /* 0x0000001415a1723e */ /* 0x000fe200048060a1 */
[----:B------:R-:W-:Y:S01]  /*6800*/  FFMA R29, R81, R110, R29 ;  /* 0x0000006e511d7223 */ /* 0x000fe2000000001d */
[C---:B------:R-:W-:Y:S01]  /*6810*/  FMUL R30, R78.reuse, R34 ;  /* 0x000000224e1e7220 */ /* 0x040fe20000400000 */
[----:B------:R-:W-:Y:S01]  /*6820*/  F2FP.SATFINITE.E5M2.F32.PACK_AB_MERGE_C R162, R31, R26, RZ ;  /* 0x0000001a1fa2723e */ /* 0x000fe200048060ff */
[C---:B------:R-:W-:Y:S01]  /*6830*/  FMUL R35, R78.reuse, R35 ;  /* 0x000000234e237220 */ /* 0x040fe20000400000 */
[--C-:B------:R-:W-:Y:S02]  /*6840*/  HADD2.F32 R115, -RZ, R116.reuse.H0_H0 ;  /* 0x20000074ff737230 */ /* 0x100fe40000004100 */
[----:B------:R-:W-:Y:S01]  /*6850*/  FFMA R30, R81, R111, R30 ;  /* 0x0000006f511e7223 */ /* 0x000fe2000000001e */
[----:B------:R-:W-:Y:S01]  /*6860*/  F2FP.SATFINITE.E5M2.F32.PACK_AB_MERGE_C R162, R25, R24, R162 ;  /* 0x0000001819a2723e */ /* 0x000fe200048060a2 */
[C---:B------:R-:W-:Y:S01]  /*6870*/  FFMA R35, R81.reuse, R112, R35 ;  /* 0x0000007051237223 */ /* 0x040fe20000000023 */
[C---:B------:R-:W-:Y:S01]  /*6880*/  FFMA R32, R81.reuse, R113, R32 ;  /* 0x0000007151207223 */ /* 0x040fe20000000020 */
[----:B------:R-:W-:Y:S01]  /*6890*/  FFMA R33, R81, R114, R33 ;  /* 0x0000007251217223 */ /* 0x000fe20000000021 */
[----:B------:R-:W-:Y:S02]  /*68a0*/  HADD2.F32 R116, -RZ, R116.H1_H1 ;  /* 0x30000074ff747230 */ /* 0x000fe40000004100 */
        /* <DEDUP_REMOVED lines=9> */
[----:B------:R-:W-:Y:S01]  /*6940*/  HADD2.F32 R120, -RZ, R120.H1_H1 ;  /* 0x30000078ff787230 */ /* 0x000fe20000004100 */
[----:B------:R1:W-:Y:S01]  /*6950*/  STS.128 [R178+0x2010], R160 ;  /* 0x002010a0b2007388 */ /* 0x0003e20000000c00 */
[----:B------:R-:W-:Y:S01]  /*6960*/  F2FP.SATFINITE.E5M2.F32.PACK_AB_MERGE_C R184, R39, R34, RZ ;  /* 0x0000002227b8723e */ /* 0x000fe200048060ff */
[C---:B------:R-:W-:Y:S01]  /*6970*/  FMUL R38, R78.reuse, R42 ;  /* 0x0000002a4e267220 */ /* 0x040fe20000400000 */
[C---:B------:R-:W-:Y:S01]  /*6980*/  FMUL R43, R78.reuse, R43 ;  /* 0x0000002b4e2b7220 */ /* 0x040fe20000400000 */
[--C-:B------:R-:W-:Y:S01]  /*6990*/  HADD2.F32 R123, -RZ, R124.reuse.H0_H0 ;  /* 0x2000007cff7b7230 */ /* 0x100fe20000004100 */
[----:B------:R-:W-:Y:S01]  /*69a0*/  F2FP.SATFINITE.E5M2.F32.PACK_AB_MERGE_C R184, R33, R32, R184 ;  /* 0x0000002021b8723e */ /* 0x000fe200048060b8 */
[C---:B------:R-:W-:Y:S01]  /*69b0*/  FFMA R38, R81.reuse, R119, R38 ;  /* 0x0000007751267223 */ /* 0x040fe20000000026 */
        /* <DEDUP_REMOVED lines=12> */
[C---:B------:R-:W-:Y:S01]  /*6a80*/  FFMA R45, R81.reuse, R126, R45 ;  /* 0x0000007e512d7223 */ /* 0x040fe2000000002d */
[----:B------:R-:W-:Y:S02]  /*6a90*/  HADD2.F32 R128, -RZ, R128.H1_H1 ;  /* 0x30000080ff807230 */ /* 0x000fe40000004100 */
[C---:B------:R-:W-:Y:S01]  /*6aa0*/  FMUL R46, R78.reuse, R50 ;  /* 0x000000324e2e7220 */ /* 0x040fe20000400000 */
[C---:B------:R-:W-:Y:S01]  /*6ab0*/  FMUL R51, R78.reuse, R51 ;  /* 0x000000334e337220 */ /* 0x040fe20000400000 */
[----:B------:R-:W-:Y:S02]  /*6ac0*/  HADD2.F32 R132, -RZ, R132.H1_H1 ;  /* 0x30000084ff847230 */ /* 0x000fe40000004100 */
[C---:B------:R-:W-:Y:S01]  /*6ad0*/  FMUL R50, R78.reuse, R54 ;  /* 0x000000364e327220 */ /* 0x040fe20000400000 */
[C---:B------:R-:W-:Y:S01]  /*6ae0*/  FFMA R46, R81.reuse, R127, R46 ;  /* 0x0000007f512e7223 */ /* 0x040fe2000000002e */
[C---:B------:R-:W-:Y:S01]  /*6af0*/  FFMA R51, R81.reuse, R128, R51 ;  /* 0x0000008051337223 */ /* 0x040fe20000000033 */
[C---:B------:R-:W-:Y:S01]  /*6b00*/  FMUL R55, R78.reuse, R55 ;  /* 0x000000374e377220 */ /* 0x040fe20000400000 */
[C---:B------:R-:W-:Y:S01]  /*6b10*/  FFMA R48, R81.reuse, R129, R48 ;  /* 0x0000008151307223 */ /* 0x040fe20000000030 */
[C---:B------:R-:W-:Y:S01]  /*6b20*/  FFMA R49, R81.reuse, R130, R49 ;  /* 0x0000008251317223 */ /* 0x040fe20000000031 */
[--C-:B------:R-:W-:Y:S02]  /*6b30*/  HADD2.F32 R135, -RZ, R136.reuse.H0_H0 ;  /* 0x20000088ff877230 */ /* 0x100fe40000004100 */
[C---:B------:R-:W-:Y:S01]  /*6b40*/  FFMA R50, R81.reuse, R131, R50 ;  /* 0x0000008351327223 */ /* 0x040fe20000000032 */
[----:B------:R-:W-:Y:S02]  /*6b50*/  HADD2.F32 R136, -RZ, R136.H1_H1 ;  /* 0x30000088ff887230 */ /* 0x000fe40000004100 */
[C---:B------:R-:W-:Y:S01]  /*6b60*/  FMUL R54, R78.reuse, R58 ;  /* 0x0000003a4e367220 */ /* 0x040fe20000400000 */
        /* <DEDUP_REMOVED lines=16> */
[----:B------:R-:W-:Y:S01]  /*6c70*/  FFMA R63, R81, R140, R63 ;  /* 0x0000008c513f7223 */ /* 0x000fe2000000003f */
[----:B------:R-:W-:Y:S01]  /*6c80*/  FMUL R67, R78, R67 ;  /* 0x000000434e437220 */ /* 0x000fe20000400000 */
[----:B------:R-:W-:Y:S01]  /*6c90*/  F2FP.SATFINITE.E5M2.F32.PACK_AB_MERGE_C R186, R47, R42, RZ ;  /* 0x0000002a2fba723e */ /* 0x000fe200048060ff */
[----:B------:R-:W-:Y:S01]  /*6ca0*/  FFMA R60, R81, R83, R60 ;  /* 0x00000053513c7223 */ /* 0x000fe2000000003c */
[----:B------:R-:W-:Y:S01]  /*6cb0*/  F2FP.SATFINITE.E5M2.F32.PACK_AB_MERGE_C R187, R51, R46, RZ ;  /* 0x0000002e33bb723e */ /* 0x000fe200048060ff */
[C---:B------:R-:W-:Y:S01]  /*6cc0*/  FFMA R61, R81.reuse, R80, R61 ;  /* 0x00000050513d7223 */ /* 0x040fe2000000003d */
[C---:B------:R-:W-:Y:S01]  /*6cd0*/  FFMA R62, R81.reuse, R85, R62 ;  /* 0x00000055513e7223 */ /* 0x040fe2000000003e */
[----:B------:R-:W-:Y:S01]  /*6ce0*/  FFMA R67, R81, R82, R67 ;  /* 0x0000005251437223 */ /* 0x000fe20000000043 */
[----:B------:R-:W-:Y:S02]  /*6cf0*/  F2FP.SATFINITE.E5M2.F32.PACK_AB_MERGE_C R186, R41, R40, R186 ;  /* 0x0000002829ba723e */ /* 0x000fe400048060ba */
[----:B------:R-:W-:Y:S02]  /*6d00*/  F2FP.SATFINITE.E5M2.F32.PACK_AB_MERGE_C R187, R45, R44, R187 ;  /* 0x0000002c2dbb723e */ /* 0x000fe400048060bb */
[----:B------:R-:W-:Y:S02]  /*6d10*/  F2FP.SATFINITE.E5M2.F32.PACK_AB_MERGE_C R188, R55, R50, RZ ;  /* 0x0000003237bc723e */ /* 0x000fe400048060ff */
[----:B------:R-:W-:Y:S01]  /*6d20*/  F2FP.SATFINITE.E5M2.F32.PACK_AB_MERGE_C R189, R59, R54, RZ ;  /* 0x000000363bbd723e */ /* 0x000fe200048060ff */
[----:B------:R1:W-:Y:S01]  /*6d30*/  STS.128 [R177+0x2020], R184 ;  /* 0x002020b8b1007388 */ /* 0x0003e20000000c00 */
[----:B------:R-:W-:Y:S02]  /*6d40*/  F2FP.SATFINITE.E5M2.F32.PACK_AB_MERGE_C R190, R63, R58, RZ ;  /* 0x0000003a3fbe723e */ /* 0x000fe400048060ff */
[----:B------:R-:W-:Y:S02]  /*6d50*/  F2FP.SATFINITE.E5M2.F32.PACK_AB_MERGE_C R183, R67, R62, RZ ;  /* 0x0000003e43b7723e */ /* 0x000fe400048060ff */
[----:B------:R-:W-:Y:S02]  /*6d60*/  F2FP.SATFINITE.E5M2.F32.PACK_AB_MERGE_C R188, R49, R48, R188 ;  /* 0x0000003031bc723e */ /* 0x000fe400048060bc */
[----:B------:R-:W-:Y:S02]  /*6d70*/  F2FP.SATFINITE.E5M2.F32.PACK_AB_MERGE_C R189, R53, R52, R189 ;  /* 0x0000003435bd723e */ /* 0x000fe400048060bd */
[----:B------:R-:W-:Y:S02]  /*6d80*/  F2FP.SATFINITE.E5M2.F32.PACK_AB_MERGE_C R190, R57, R56, R190 ;  /* 0x0000003839be723e */ /* 0x000fe400048060be */
[----:B------:R-:W-:Y:S02]  /*6d90*/  F2FP.SATFINITE.E5M2.F32.PACK_AB_MERGE_C R191, R61, R60, R183 ;  /* 0x0000003c3dbf723e */ /* 0x000fe400048060b7 */
[----:B------:R-:W-:Y:S03]  /*6da0*/  IADD3 R76, PT, PT, R76, 0x1, RZ ;  /* 0x000000014c4c7810 */ /* 0x000fe60007ffe0ff */
[----:B------:R1:W-:Y:S01]  /*6db0*/  STS.128 [R176+0x2030], R188 ;  /* 0x002030bcb0007388 */ /* 0x0003e20000000c00 */
[----:B------:R-:W-:Y:S01]  /*6dc0*/  @!PT LDS RZ, [RZ] ;  /* 0x00000000fffff984 */ /* 0x000fe20000000800 */
[----:B------:R-:W-:Y:S01]  /*6dd0*/  @!PT LDS RZ, [RZ] ;  /* 0x00000000fffff984 */ /* 0x000fe20000000800 */
[----:B------:R-:W-:Y:S01]  /*6de0*/  @!PT LDS RZ, [RZ] ;  /* 0x00000000fffff984 */ /* 0x000fe20000000800 */
[----:B------:R-:W-:Y:S01]  /*6df0*/  @!PT LDS RZ, [RZ] ;  /* 0x00000000fffff984 */ /* 0x000fe20000000800 */
[----:B------:R3:W-:Y:S07]  /*6e00*/  MEMBAR.ALL.CTA ;  /* 0x0000000000007992 */ /* 0x0007ee0000008000 */
[----:B---3--:R-:W3:Y:S02]  /*6e10*/  FENCE.VIEW.ASYNC.S ;  /* 0x00000000000073c6 */ /* 0x008ee40000000000 */
[----:B---3--:R-:W-:Y:S06]  /*6e20*/  BAR.SYNC.DEFER_BLOCKING 0x1, 0x80 ;  /* 0x0042000000007b1d */ /* 0x008fec0000010000 */
[----:B------:R-:W-:Y:S05]  /*6e30*/  @P0 BRA `(.L_x_111) ;  /* 0x0000000000340947 */ /* 0x000fea0003800000 */
[----:B------:R-:W-:Y:S01]  /*6e40*/  UIADD3 UR12, UPT, UPT, UR43, 0x2200, URZ ;  /* 0x000022002b0c7890 */ /* 0x000fe2000fffe0ff */
[----:B------:R-:W-:Y:S01]  /*6e50*/  R2UR UR9, R164 ;  /* 0x00000000a40972ca */ /* 0x000fe200000e0000 */
[----:B------:R-:W-:Y:S01]  /*6e60*/  UIADD3 UR10, UP0, UPT, UR46, 0x680, URZ ;  /* 0x000006802e0a7890 */ /* 0x000fe2000ff1e0ff */
[----:B------:R-:W-:Y:S01]  /*6e70*/  R2UR UR8, R155 ;  /* 0x000000009b0872ca */ /* 0x000fe200000e0000 */
[----:B------:R-:W-:Y:S02]  /*6e80*/  UMOV UR7, UR36 ;  /* 0x0000002400077c82 */ /* 0x000fe40008000000 */
[----:B------:R-:W-:Y:S01]  /*6e90*/  IMAD.U32 R179, RZ, RZ, UR12 ;  /* 0x0000000cffb37e24 */ /* 0x000fe2000f8e00ff */
[----:B------:R-:W-:Y:S04]  /*6ea0*/  UIADD3.X UR11, UPT, UPT, URZ, UR47, URZ, UP0, !UPT ;  /* 0x0000002fff0b7290 */ /* 0x000fe800087fe4ff */
[----:B------:R-:W-:Y:S03]  /*6eb0*/  R2UR UR4, R179 ;  /* 0x00000000b30472ca */ /* 0x000fe600000e0000 */
[----:B------:R-:W-:Y:S02]  /*6ec0*/  USHF.L.U32 UR5, UR9, 0x6, URZ ;  /* 0x0000000609057899 */ /* 0x000fe400080006ff */
[----:B------:R-:W-:Y:S09]  /*6ed0*/  USHF.L.U32 UR6, UR8, 0x7, URZ ;  /* 0x0000000708067899 */ /* 0x000ff200080006ff */
[----:B------:R3:W-:Y:S01]  /*6ee0*/  UTMASTG.3D [UR4], [UR10] ;  /* 0x000000040a0073b5 */ /* 0x0007e20008010000 */
[----:B------:R0:W-:Y:S01]  /*6ef0*/  UTMACMDFLUSH ;  /* 0x00000000000079b7 */ /* 0x0001e20000000000 */
[----:B---3--:R-:W-:Y:S04]  /*6f00*/  DEPBAR.LE SB0, 0x0 ;  /* 0x000080000000791a */ /* 0x008fe80000000000 */
.L_x_111:
[----:B------:R-:W-:Y:S05]  /*6f10*/  BSYNC.RECONVERGENT B0 ;  /* 0x0000000000007941 */ /* 0x000fea0003800200 */
.L_x_110:
[----:B------:R-:W-:Y:S01]  /*6f20*/  BAR.SYNC.DEFER_BLOCKING 0x1, 0x80 ;  /* 0x0042000000007b1d */ /* 0x000fe20000010000 */
[----:B------:R-:W-:Y:S01]  /*6f30*/  ISETP.NE.AND P2, PT, R180, RZ, PT ;  /* 0x000000ffb400720c */ /* 0x000fe20003f45270 */
[----:B------:R-:W-:Y:S01]  /*6f40*/  IMAD.IADD R164, R75, 0x1, R143 ;  /* 0x000000014ba47824 */ /* 0x000fe200078e028f */
[----:B------:R-:W-:Y:S01]  /*6f50*/  ISETP.NE.AND P0, PT, R182, 0x2, PT ;  /* 0x00000002b600780c */ /* 0x000fe20003f05270 */
[----:B------:R-:W-:Y:S01]  /*6f60*/  IMAD.IADD R155, R77, 0x1, R154 ;  /* 0x000000014d9b7824 */ /* 0x000fe200078e029a */
[----:B------:R-:W-:Y:S02]  /*6f70*/  ISETP.NE.AND P1, PT, R76, 0x4, PT ;  /* 0x000000044c00780c */ /* 0x000fe40003f25270 */
[----:B------:R-:W-:Y:S02]  /*6f80*/  SEL R3, RZ, 0x1, P0 ;  /* 0x00000001ff037807 */ /* 0x000fe40000000000 */
[----:B------:R-:W-:Y:S02]  /*6f90*/  SEL R0, RZ, 0x1, P1 ;  /* 0x00000001ff007807 */ /* 0x000fe40000800000 */
[----:B------:R-:W-:Y:S02]  /*6fa0*/  LOP3.LUT R174, R174, R3, RZ, 0x3c, !PT ;  /* 0x00000003aeae7212 */ /* 0x000fe400078e3cff */
[----:B------:R-:W-:Y:S02]  /*6fb0*/  LOP3.LUT R175, R175, R0, RZ, 0x3c, !PT ;  /* 0x00000000afaf7212 */ /* 0x000fe400078e3cff */
[----:B------:R-:W-:Y:S02]  /*6fc0*/  @P2 R2UR UR36, R171 ;  /* 0x00000000ab2422ca */ /* 0x000fe400000e0000 */
[----:B------:R-:W-:Y:S02]  /*6fd0*/  SEL R182, R182, RZ, P0 ;  /* 0x000000ffb6b67207 */ /* 0x000fe40000000000 */
[----:B------:R-:W-:Y:S01]  /*6fe0*/  SEL R76, R76, RZ, P1 ;  /* 0x000000ff4c4c7207 */ /* 0x000fe20000800000 */
[----:B------:R-:W-:Y:S10]  /*6ff0*/  @P2 BRA `(.L_x_112) ;  /* 0xffffffdc00742947 */ /* 0x000ff4000383ffff */
[----:B------:R-:W-:Y:S05]  /*7000*/  EXIT ;  /* 0x000000000000794d */ /* 0x000fea0003800000 */
.L_x_24:
[----:B--2---:R2:W4:Y:S02]  /*7010*/  SYNCS.PHASECHK.TRANS64.TRYWAIT P0, [R3+URZ+0xd0], R2 ;  /* 0x0000d002030075a7 */ /* 0x00452400080011ff */
[----:B----4-:R-:W-:Y:S05]  /*7020*/  @!P0 NANOSLEEP.SYNCS 0x989680 ;  /* 0x009896800000895d */ /* 0x010fea0003900000 */
[----:B------:R-:W4:Y:S02]  /*7030*/  @!P0 SYNCS.PHASECHK.TRANS64 P0, [R3+URZ+0xd0], R2 ;  /* 0x0000d002030085a7 */ /* 0x000f2400080010ff */
[----:B----4-:R-:W-:Y:S05]  /*7040*/  @!P0 BRA `(.L_x_24) ;  /* 0xfffffffc00f08947 */ /* 0x010fea000383ffff */
[----:B------:R-:W-:Y:S05]  /*7050*/  BRA `(.L_x_113) ;  /* 0xffffffa400d47947 */ /* 0x000fea000383ffff */
.L_x_27:
[----:B-1----:R-:W-:-:S07]  /*7060*/  MOV R2, UR33 ;  /* 0x0000002100027c02 */ /* 0x002fce0008000f00 */
.L_x_114:
[----:B-1----:R1:W2:Y:S02]  /*7070*/  SYNCS.PHASECHK.TRANS64.TRYWAIT P0, [R2+URZ+0x20], R5 ;  /* 0x00002005020075a7 */ /* 0x0022a400080011ff */
[----:B--2---:R-:W-:Y:S05]  /*7080*/  @!P0 NANOSLEEP.SYNCS 0x989680 ;  /* 0x009896800000895d */ /* 0x004fea0003900000 */
[----:B------:R-:W2:Y:S02]  /*7090*/  @!P0 SYNCS.PHASECHK.TRANS64 P0, [R2+URZ+0x20], R5 ;  /* 0x00002005020085a7 */ /* 0x000ea400080010ff */
[----:B--2---:R-:W-:Y:S05]  /*70a0*/  @!P0 BRA `(.L_x_114) ;  /* 0xfffffffc00f08947 */ /* 0x004fea000383ffff */
[----:B------:R-:W-:Y:S05]  /*70b0*/  BRA `(.L_x_26) ;  /* 0xffffffa8003c7947 */ /* 0x000fea000383ffff */
.L_x_34:
[----:B-1----:R-:W-:-:S07]  /*70c0*/  MOV R2, UR17 ;  /* 0x0000001100027c02 */ /* 0x002fce0008000f00 */
.L_x_115:
[----:B-1----:R1:W2:Y:S02]  /*70d0*/  SYNCS.PHASECHK.TRANS64.TRYWAIT P0, [R2+URZ+0x20], R5 ;  /* 0x00002005020075a7 */ /* 0x0022a400080011ff */
[----:B--2---:R-:W-:Y:S05]  /*70e0*/  @!P0 NANOSLEEP.SYNCS 0x989680 ;  /* 0x009896800000895d */ /* 0x004fea0003900000 */
[----:B------:R-:W2:Y:S02]  /*70f0*/  @!P0 SYNCS.PHASECHK.TRANS64 P0, [R2+URZ+0x20], R5 ;  /* 0x00002005020085a7 */ /* 0x000ea400080010ff */
[----:B--2---:R-:W-:Y:S05]  /*7100*/  @!P0 BRA `(.L_x_115) ;  /* 0xfffffffc00f08947 */ /* 0x004fea000383ffff */
[----:B------:R-:W-:Y:S05]  /*7110*/  BRA `(.L_x_33) ;  /* 0xffffffa800f87947 */ /* 0x000fea000383ffff */
.L_x_39:
[----:B-1----:R1:W2:Y:S02]  /*7120*/  SYNCS.PHASECHK.TRANS64.TRYWAIT P0, [R2+URZ+0x60], R3 ;  /* 0x00006003020075a7 */ /* 0x0022a400080011ff */
[----:B--2---:R-:W-:Y:S05]  /*7130*/  @!P0 NANOSLEEP.SYNCS 0x989680 ;  /* 0x009896800000895d */ /* 0x004fea0003900000 */
[----:B------:R-:W2:Y:S02]  /*7140*/  @!P0 SYNCS.PHASECHK.TRANS64 P0, [R2+URZ+0x60], R3 ;  /* 0x00006003020085a7 */ /* 0x000ea400080010ff */
[----:B--2---:R-:W-:Y:S05]  /*7150*/  @!P0 BRA `(.L_x_39) ;  /* 0xfffffffc00f08947 */ /* 0x004fea000383ffff */
[----:B------:R-:W-:Y:S05]  /*7160*/  BRA `(.L_x_116) ;  /* 0xffffffac009c7947 */ /* 0x000fea000383ffff */
.L_x_43:
[----:B---3--:R-:W-:-:S07]  /*7170*/  MOV R0, UR5 ;  /* 0x0000000500007c02 */ /* 0x008fce0008000f00 */
.L_x_117:
[----:B-1----:R1:W2:Y:S02]  /*7180*/  SYNCS.PHASECHK.TRANS64.TRYWAIT P0, [R0+URZ], R3 ;  /* 0x00000003000075a7 */ /* 0x0022a400080011ff */
[----:B--2---:R-:W-:Y:S05]  /*7190*/  @!P0 NANOSLEEP.SYNCS 0x989680 ;  /* 0x009896800000895d */ /* 0x004fea0003900000 */
[----:B------:R-:W2:Y:S02]  /*71a0*/  @!P0 SYNCS.PHASECHK.TRANS64 P0, [R0+URZ], R3 ;  /* 0x00000003000085a7 */ /* 0x000ea400080010ff */
[----:B--2---:R-:W-:Y:S05]  /*71b0*/  @!P0 BRA `(.L_x_117) ;  /* 0xfffffffc00f08947 */ /* 0x004fea000383ffff */
[----:B------:R-:W-:Y:S05]  /*71c0*/  BRA `(.L_x_118) ;  /* 0xffffffb4000c7947 */ /* 0x000fea000383ffff */
.L_x_44:
[----:B---3--:R-:W-:-:S07]  /*71d0*/  MOV R0, UR5 ;  /* 0x0000000500007c02 */ /* 0x008fce0008000f00 */
.L_x_119:
[----:B-1----:R1:W2:Y:S02]  /*71e0*/  SYNCS.PHASECHK.TRANS64.TRYWAIT P0, [R0+URZ], R3 ;  /* 0x00000003000075a7 */ /* 0x0022a400080011ff */
[----:B--2---:R-:W-:Y:S05]  /*71f0*/  @!P0 NANOSLEEP.SYNCS 0x989680 ;  /* 0x009896800000895d */ /* 0x004fea0003900000 */
[----:B------:R-:W2:Y:S02]  /*7200*/  @!P0 SYNCS.PHASECHK.TRANS64 P0, [R0+URZ], R3 ;  /* 0x00000003000085a7 */ /* 0x000ea400080010ff */
[----:B--2---:R-:W-:Y:S05]  /*7210*/  @!P0 BRA `(.L_x_119) ;  /* 0xfffffffc00f08947 */ /* 0x004fea000383ffff */
[----:B------:R-:W-:Y:S05]  /*7220*/  BRA `(.L_x_120) ;  /* 0xffffffb400187947 */ /* 0x000fea000383ffff */
.L_x_45:
[----:B---3--:R-:W-:-:S07]  /*7230*/  MOV R0, UR5 ;  /* 0x0000000500007c02 */ /* 0x008fce0008000f00 */
.L_x_121:
[----:B-1----:R1:W2:Y:S02]  /*7240*/  SYNCS.PHASECHK.TRANS64.TRYWAIT P0, [R0+URZ], R3 ;  /* 0x00000003000075a7 */ /* 0x0022a400080011ff */
[----:B--2---:R-:W-:Y:S05]  /*7250*/  @!P0 NANOSLEEP.SYNCS 0x989680 ;  /* 0x009896800000895d */ /* 0x004fea0003900000 */
[----:B------:R-:W2:Y:S02]  /*7260*/  @!P0 SYNCS.PHASECHK.TRANS64 P0, [R0+URZ], R3 ;  /* 0x00000003000085a7 */ /* 0x000ea400080010ff */
[----:B--2---:R-:W-:Y:S05]  /*7270*/  @!P0 BRA `(.L_x_121) ;  /* 0xfffffffc00f08947 */ /* 0x004fea000383ffff */
[----:B------:R-:W-:Y:S05]  /*7280*/  BRA `(.L_x_122) ;  /* 0xffffffb400247947 */ /* 0x000fea000383ffff */
.L_x_48:
[----:B-1----:R1:W2:Y:S02]  /*7290*/  SYNCS.PHASECHK.TRANS64.TRYWAIT P0, [R0+URZ+0xc0], R5 ;  /* 0x0000c005000075a7 */ /* 0x0022a400080011ff */
[----:B--2---:R-:W-:Y:S05]  /*72a0*/  @!P0 NANOSLEEP.SYNCS 0x989680 ;  /* 0x009896800000895d */ /* 0x004fea0003900000 */
[----:B------:R-:W2:Y:S02]  /*72b0*/  @!P0 SYNCS.PHASECHK.TRANS64 P0, [R0+URZ+0xc0], R5 ;  /* 0x0000c005000085a7 */ /* 0x000ea400080010ff */
[----:B--2---:R-:W-:Y:S05]  /*72c0*/  @!P0 BRA `(.L_x_48) ;  /* 0xfffffffc00f08947 */ /* 0x004fea000383ffff */
[----:B------:R-:W-:Y:S05]  /*72d0*/  BRA `(.L_x_123) ;  /* 0xffffffb400847947 */ /* 0x000fea000383ffff */
.L_x_49:
[----:B------:R-:W-:-:S07]  /*72e0*/  MOV R0, UR5 ;  /* 0x0000000500007c02 */ /* 0x000fce0008000f00 */
.L_x_124:
[----:B-1----:R1:W2:Y:S02]  /*72f0*/  SYNCS.PHASECHK.TRANS64.TRYWAIT P0, [R0+URZ+0x70], R7 ;  /* 0x00007007000075a7 */ /* 0x0022a400080011ff */
[----:B--2---:R-:W-:Y:S05]  /*7300*/  @!P0 NANOSLEEP.SYNCS 0x989680 ;  /* 0x009896800000895d */ /* 0x004fea0003900000 */
[----:B------:R-:W2:Y:S02]  /*7310*/  @!P0 SYNCS.PHASECHK.TRANS64 P0, [R0+URZ+0x70], R7 ;  /* 0x00007007000085a7 */ /* 0x000ea400080010ff */
[----:B--2---:R-:W-:Y:S05]  /*7320*/  @!P0 BRA `(.L_x_124) ;  /* 0xfffffffc00f08947 */ /* 0x004fea000383ffff */
[----:B------:R-:W-:Y:S05]  /*7330*/  BRA `(.L_x_125) ;  /* 0xffffffb400947947 */ /* 0x000fea000383ffff */
.L_x_50:
[----:B-1----:R1:W2:Y:S02]  /*7340*/  SYNCS.PHASECHK.TRANS64.TRYWAIT P1, [R0+URZ+0x60], R5 ;  /* 0x00006005000075a7 */ /* 0x0022a400080211ff */
[----:B--2---:R-:W-:Y:S05]  /*7350*/  @!P1 NANOSLEEP.SYNCS 0x989680 ;  /* 0x009896800000995d */ /* 0x004fea0003900000 */
[----:B------:R-:W2:Y:S02]  /*7360*/  @!P1 SYNCS.PHASECHK.TRANS64 P1, [R0+URZ+0x60], R5 ;  /* 0x00006005000095a7 */ /* 0x000ea400080210ff */
[----:B--2---:R-:W-:Y:S05]  /*7370*/  @!P1 BRA `(.L_x_50) ;  /* 0xfffffffc00f09947 */ /* 0x004fea000383ffff */
[----:B------:R-:W-:Y:S05]  /*7380*/  BRA `(.L_x_126) ;  /* 0xffffffb400c47947 */ /* 0x000fea000383ffff */
.L_x_53:
[----:B------:R-:W-:-:S07]  /*7390*/  MOV R0, UR5 ;  /* 0x0000000500007c02 */ /* 0x000fce0008000f00 */
.L_x_127:
[----:B-1----:R1:W2:Y:S02]  /*73a0*/  SYNCS.PHASECHK.TRANS64.TRYWAIT P0, [R0+URZ+0x70], R3 ;  /* 0x00007003000075a7 */ /* 0x0022a400080011ff */
[----:B--2---:R-:W-:Y:S05]  /*73b0*/  @!P0 NANOSLEEP.SYNCS 0x989680 ;  /* 0x009896800000895d */ /* 0x004fea0003900000 */
[----:B------:R-:W2:Y:S02]  /*73c0*/  @!P0 SYNCS.PHASECHK.TRANS64 P0, [R0+URZ+0x70], R3 ;  /* 0x00007003000085a7 */ /* 0x000ea400080010ff */
[----:B--2---:R-:W-:Y:S05]  /*73d0*/  @!P0 BRA `(.L_x_127) ;  /* 0xfffffffc00f08947 */ /* 0x004fea000383ffff */
[----:B------:R-:W-:Y:S05]  /*73e0*/  BRA `(.L_x_52) ;  /* 0xffffffb800187947 */ /* 0x000fea000383ffff */
.L_x_62:
[----:B-1----:R-:W-:-:S04]  /*73f0*/  MOV R4, UR6 ;  /* 0x0000000600047c02 */ /* 0x002fc80008000f00 */
[----:B------:R1:W2:Y:S03]  /*7400*/  SYNCS.PHASECHK.TRANS64.TRYWAIT P0, [R4+URZ+0x8], R5 ;  /* 0x00000805040075a7 */ /* 0x0002a600080011ff */
[----:B--2---:R-:W-:Y:S05]  /*7410*/  @!P0 NANOSLEEP.SYNCS 0x989680 ;  /* 0x009896800000895d */ /* 0x004fea0003900000 */
[----:B------:R-:W2:Y:S02]  /*7420*/  @!P0 SYNCS.PHASECHK.TRANS64 P0, [R4+URZ+0x8], R5 ;  /* 0x00000805040085a7 */ /* 0x000ea400080010ff */
[----:B--2---:R-:W-:Y:S05]  /*7430*/  @!P0 BRA `(.L_x_62) ;  /* 0xfffffffc00ec8947 */ /* 0x004fea000383ffff */
[----:B------:R-:W-:Y:S05]  /*7440*/  BRA `(.L_x_61) ;  /* 0xffffffb800cc7947 */ /* 0x000fea000383ffff */
.L_x_64:
[----:B------:R-:W-:Y:S01]  /*7450*/  BSSY B0, `(.L_x_128) ;  /* 0x0000006000007945 */ /* 0x000fe20003800000 */
[----:B------:R-:W-:-:S07]  /*7460*/  MOV R15, 0xffffffff ;  /* 0xffffffff000f7802 */ /* 0x000fce0000000f00 */
[----:B-1---5:R-:W-:Y:S05]  /*7470*/  WARPSYNC.COLLECTIVE R15, `(.L_x_129) ;  /* 0x000000000f0c7348 */ /* 0x022fea0003c00000 */
[----:B------:R-:W-:Y:S02]  /*7480*/  ELECT P6, UR79, PT ;  /* 0x00000000004f782f */ /* 0x000fe400038c0000 */
[----:B------:R-:W-:Y:S01]  /*7490*/  MOV R14, UR79 ;  /* 0x0000004f000e7c02 */ /* 0x000fe20008000f00 */
[----:B-1---5:R-:W-:Y:S10]  /*74a0*/  ENDCOLLECTIVE ;  /* 0x000000000000791b */ /* 0x022ff40003800000 */
.L_x_129:
[----:B------:R-:W-:Y:S05]  /*74b0*/  BSYNC B0 ;  /* 0x0000000000007941 */ /* 0x000fea0003800000 */
.L_x_128:
[----:B------:R-:W-:Y:S05]  /*74c0*/  BRA `(.L_x_130) ;  /* 0xffffffb800fc7947 */ /* 0x000fea000383ffff */
.L_x_66:
[----:B-1----:R-:W-:-:S04]  /*74d0*/  MOV R2, UR6 ;  /* 0x0000000600027c02 */ /* 0x002fc80008000f00 */
[----:B------:R1:W2:Y:S03]  /*74e0*/  SYNCS.PHASECHK.TRANS64.TRYWAIT P0, [R2+URZ+0x8], R3 ;  /* 0x00000803020075a7 */ /* 0x0002a600080011ff */
[----:B--2---:R-:W-:Y:S05]  /*74f0*/  @!P0 NANOSLEEP.SYNCS 0x989680 ;  /* 0x009896800000895d */ /* 0x004fea0003900000 */
[----:B------:R-:W2:Y:S02]  /*7500*/  @!P0 SYNCS.PHASECHK.TRANS64 P0, [R2+URZ+0x8], R3 ;  /* 0x00000803020085a7 */ /* 0x000ea400080010ff */
[----:B--2---:R-:W-:Y:S05]  /*7510*/  @!P0 BRA `(.L_x_66) ;  /* 0xfffffffc00ec8947 */ /* 0x004fea000383ffff */
[----:B------:R-:W-:Y:S05]  /*7520*/  BRA `(.L_x_65) ;  /* 0xffffffbc00007947 */ /* 0x000fea000383ffff */
.L_x_67:
[----:B-1----:R1:W2:Y:S02]  /*7530*/  SYNCS.PHASECHK.TRANS64.TRYWAIT P0, [R0+URZ+0x60], R5 ;  /* 0x00006005000075a7 */ /* 0x0022a400080011ff */
[----:B--2---:R-:W-:Y:S05]  /*7540*/  @!P0 NANOSLEEP.SYNCS 0x989680 ;  /* 0x009896800000895d */ /* 0x004fea0003900000 */
[----:B------:R-:W2:Y:S02]  /*7550*/  @!P0 SYNCS.PHASECHK.TRANS64 P0, [R0+URZ+0x60], R5 ;  /* 0x00006005000085a7 */ /* 0x000ea400080010ff */
[----:B--2---:R-:W-:Y:S05]  /*7560*/  @!P0 BRA `(.L_x_67) ;  /* 0xfffffffc00f08947 */ /* 0x004fea000383ffff */
[----:B------:R-:W-:Y:S05]  /*7570*/  BRA `(.L_x_131) ;  /* 0xffffffbc00dc7947 */ /* 0x000fea000383ffff */
.L_x_69:
[----:B------:R-:W-:-:S07]  /*7580*/  MOV R0, UR10 ;  /* 0x0000000a00007c02 */ /* 0x000fce0008000f00 */
.L_x_132:
[----:B-1----:R1:W2:Y:S02]  /*7590*/  SYNCS.PHASECHK.TRANS64.TRYWAIT P0, [R0+URZ+0xa0], R5 ;  /* 0x0000a005000075a7 */ /* 0x0022a400080011ff */
[----:B--2---:R-:W-:Y:S05]  /*75a0*/  @!P0 NANOSLEEP.SYNCS 0x989680 ;  /* 0x009896800000895d */ /* 0x004fea0003900000 */
[----:B------:R-:W2:Y:S02]  /*75b0*/  @!P0 SYNCS.PHASECHK.TRANS64 P0, [R0+URZ+0xa0], R5 ;  /* 0x0000a005000085a7 */ /* 0x000ea400080010ff */
[----:B--2---:R-:W-:Y:S05]  /*75c0*/  @!P0 BRA `(.L_x_132) ;  /* 0xfffffffc00f08947 */ /* 0x004fea000383ffff */
[----:B------:R-:W-:Y:S05]  /*75d0*/  BRA `(.L_x_133) ;  /* 0xffffffc000287947 */ /* 0x000fea000383ffff */
.L_x_72:
[----:B------:R-:W-:Y:S07]  /*75e0*/  MOV R0, UR9 ;  /* 0x0000000900007c02 */ /* 0x000fee0008000f00 */
.L_x_134:
[----:B-1----:R1:W2:Y:S02]  /*75f0*/  SYNCS.PHASECHK.TRANS64.TRYWAIT P0, [R0+URZ], R5 ;  /* 0x00000005000075a7 */ /* 0x0022a400080011ff */
[----:B--2---:R-:W-:Y:S05]  /*7600*/  @!P0 NANOSLEEP.SYNCS 0x989680 ;  /* 0x009896800000895d */ /* 0x004fea0003900000 */
[----:B------:R-:W2:Y:S02]  /*7610*/  @!P0 SYNCS.PHASECHK.TRANS64 P0, [R0+URZ], R5 ;  /* 0x00000005000085a7 */ /* 0x000ea400080010ff */
[----:B--2---:R-:W-:Y:S05]  /*7620*/  @!P0 BRA `(.L_x_134) ;  /* 0xfffffffc00f08947 */ /* 0x004fea000383ffff */
[----:B------:R-:W-:Y:S05]  /*7630*/  BRA `(.L_x_71) ;  /* 0xffffffc0003c7947 */ /* 0x000fea000383ffff */
.L_x_76:
[----:B-1----:R-:W-:-:S07]  /*7640*/  MOV R0, UR7 ;  /* 0x0000000700007c02 */ /* 0x002fce0008000f00 */
.L_x_135:
[----:B-1----:R1:W2:Y:S02]  /*7650*/  SYNCS.PHASECHK.TRANS64.TRYWAIT P0, [R0+URZ], R3 ;  /* 0x00000003000075a7 */ /* 0x0022a400080011ff */
[----:B--2---:R-:W-:Y:S05]  /*7660*/  @!P0 NANOSLEEP.SYNCS 0x989680 ;  /* 0x009896800000895d */ /* 0x004fea0003900000 */
[----:B------:R-:W2:Y:S02]  /*7670*/  @!P0 SYNCS.PHASECHK.TRANS64 P0, [R0+URZ], R3 ;  /* 0x00000003000085a7 */ /* 0x000ea400080010ff */
[----:B--2---:R-:W-:Y:S05]  /*7680*/  @!P0 BRA `(.L_x_135) ;  /* 0xfffffffc00f08947 */ /* 0x004fea000383ffff */
[----:B------:R-:W-:Y:S05]  /*7690*/  BRA `(.L_x_136) ;  /* 0xffffffc400087947 */ /* 0x000fea000383ffff */
.L_x_77:
[----:B------:R-:W-:-:S07]  /*76a0*/  MOV R0, UR7 ;  /* 0x0000000700007c02 */ /* 0x000fce0008000f00 */
.L_x_137:
[----:B-1----:R1:W2:Y:S02]  /*76b0*/  SYNCS.PHASECHK.TRANS64.TRYWAIT P0, [R0+URZ], R3 ;  /* 0x00000003000075a7 */ /* 0x0022a400080011ff */
[----:B--2---:R-:W-:Y:S05]  /*76c0*/  @!P0 NANOSLEEP.SYNCS 0x989680 ;  /* 0x009896800000895d */ /* 0x004fea0003900000 */
[----:B------:R-:W2:Y:S02]  /*76d0*/  @!P0 SYNCS.PHASECHK.TRANS64 P0, [R0+URZ], R3 ;  /* 0x00000003000085a7 */ /* 0x000ea400080010ff */
[----:B--2---:R-:W-:Y:S05]  /*76e0*/  @!P0 BRA `(.L_x_137) ;  /* 0xfffffffc00f08947 */ /* 0x004fea000383ffff */
[----:B------:R-:W-:Y:S05]  /*76f0*/  BRA `(.L_x_138) ;  /* 0xffffffc400147947 */ /* 0x000fea000383ffff */
.L_x_78:
[----:B------:R-:W-:-:S07]  /*7700*/  MOV R0, UR7 ;  /* 0x0000000700007c02 */ /* 0x000fce0008000f00 */
.L_x_139:
[----:B-1----:R1:W2:Y:S02]  /*7710*/  SYNCS.PHASECHK.TRANS64.TRYWAIT P0, [R0+URZ], R3 ;  /* 0x00000003000075a7 */ /* 0x0022a400080011ff */
[----:B--2---:R-:W-:Y:S05]  /*7720*/  @!P0 NANOSLEEP.SYNCS 0x989680 ;  /* 0x009896800000895d */ /* 0x004fea0003900000 */
[----:B------:R-:W2:Y:S02]  /*7730*/  @!P0 SYNCS.PHASECHK.TRANS64 P0, [R0+URZ], R3 ;  /* 0x00000003000085a7 */ /* 0x000ea400080010ff */
[----:B--2---:R-:W-:Y:S05]  /*7740*/  @!P0 BRA `(.L_x_139) ;  /* 0xfffffffc00f08947 */ /* 0x004fea000383ffff */
[----:B------:R-:W-:Y:S05]  /*7750*/  BRA `(.L_x_140) ;  /* 0xffffffc400207947 */ /* 0x000fea000383ffff */
.L_x_81:
[----:B------:R-:W-:-:S07]  /*7760*/  MOV R0, UR8 ;  /* 0x0000000800007c02 */ /* 0x000fce0008000f00 */
.L_x_141:
[----:B-1----:R1:W2:Y:S02]  /*7770*/  SYNCS.PHASECHK.TRANS64.TRYWAIT P1, [R0+URZ+0xe0], R3 ;  /* 0x0000e003000075a7 */ /* 0x0022a400080211ff */
[----:B--2---:R-:W-:Y:S05]  /*7780*/  @!P1 NANOSLEEP.SYNCS 0x989680 ;  /* 0x009896800000995d */ /* 0x004fea0003900000 */
[----:B------:R-:W2:Y:S02]  /*7790*/  @!P1 SYNCS.PHASECHK.TRANS64 P1, [R0+URZ+0xe0], R3 ;  /* 0x0000e003000095a7 */ /* 0x000ea400080210ff */
[----:B--2---:R-:W-:Y:S05]  /*77a0*/  @!P1 BRA `(.L_x_141) ;  /* 0xfffffffc00f09947 */ /* 0x004fea000383ffff */
[----:B------:R-:W-:Y:S05]  /*77b0*/  BRA `(.L_x_142) ;  /* 0xffffffc4006c7947 */ /* 0x000fea000383ffff */
.L_x_86:
[----:B--2---:R2:W4:Y:S02]  /*77c0*/  SYNCS.PHASECHK.TRANS64.TRYWAIT P0, [R0+URZ+0x60], R3 ;  /* 0x00006003000075a7 */ /* 0x00452400080011ff */
[----:B----4-:R-:W-:Y:S05]  /*77d0*/  @!P0 NANOSLEEP.SYNCS 0x989680 ;  /* 0x009896800000895d */ /* 0x010fea0003900000 */
[----:B------:R-:W4:Y:S02]  /*77e0*/  @!P0 SYNCS.PHASECHK.TRANS64 P0, [R0+URZ+0x60], R3 ;  /* 0x00006003000085a7 */ /* 0x000f2400080010ff */
[----:B----4-:R-:W-:Y:S05]  /*77f0*/  @!P0 BRA `(.L_x_86) ;  /* 0xfffffffc00f08947 */ /* 0x010fea000383ffff */
[----:B------:R-:W-:Y:S05]  /*7800*/  BRA `(.L_x_143) ;  /* 0xffffffc800707947 */ /* 0x000fea000383ffff */
.L_x_89:
[----:B------:R-:W-:Y:S07]  /*7810*/  MOV R0, UR6 ;  /* 0x0000000600007c02 */ /* 0x000fee0008000f00 */
.L_x_144:
[----:B--2---:R2:W4:Y:S02]  /*7820*/  SYNCS.PHASECHK.TRANS64.TRYWAIT P0, [R0+URZ+0x58], R3 ;  /* 0x00005803000075a7 */ /* 0x00452400080011ff */
[----:B----4-:R-:W-:Y:S05]  /*7830*/  @!P0 NANOSLEEP.SYNCS 0x989680 ;  /* 0x009896800000895d */ /* 0x010fea0003900000 */
[----:B------:R-:W4:Y:S02]  /*7840*/  @!P0 SYNCS.PHASECHK.TRANS64 P0, [R0+URZ+0x58], R3 ;  /* 0x00005803000085a7 */ /* 0x000f2400080010ff */
[----:B----4-:R-:W-:Y:S05]  /*7850*/  @!P0 BRA `(.L_x_144) ;  /* 0xfffffffc00f08947 */ /* 0x010fea000383ffff */
[----:B------:R-:W-:Y:S05]  /*7860*/  BRA `(.L_x_88) ;  /* 0xffffffcc005c7947 */ /* 0x000fea000383ffff */
.L_x_92:
[----:B------:R-:W-:Y:S07]  /*7870*/  MOV R3, UR6 ;  /* 0x0000000600037c02 */ /* 0x000fee0008000f00 */
.L_x_145:
[----:B-1----:R1:W2:Y:S02]  /*7880*/  SYNCS.PHASECHK.TRANS64.TRYWAIT P2, [R3+URZ+0x48], R26 ;  /* 0x0000481a030075a7 */ /* 0x0022a400080411ff */
[----:B--2---:R-:W-:Y:S05]  /*7890*/  @!P2 NANOSLEEP.SYNCS 0x989680 ;  /* 0x009896800000a95d */ /* 0x004fea0003900000 */
[----:B------:R-:W2:Y:S02]  /*78a0*/  @!P2 SYNCS.PHASECHK.TRANS64 P2, [R3+URZ+0x48], R26 ;  /* 0x0000481a0300a5a7 */ /* 0x000ea400080410ff */
[----:B--2---:R-:W-:Y:S05]  /*78b0*/  @!P2 BRA `(.L_x_145) ;  /* 0xfffffffc00f0a947 */ /* 0x004fea000383ffff */
[----:B------:R-:W-:Y:S05]  /*78c0*/  BRA `(.L_x_146) ;  /* 0xffffffcc00f07947 */ /* 0x000fea000383ffff */
.L_x_95:
[----:B---3--:R3:W4:Y:S02]  /*78d0*/  SYNCS.PHASECHK.TRANS64.TRYWAIT P0, [R0+URZ+0x60], R3 ;  /* 0x00006003000075a7 */ /* 0x00872400080011ff */
[----:B----4-:R-:W-:Y:S05]  /*78e0*/  @!P0 NANOSLEEP.SYNCS 0x989680 ;  /* 0x009896800000895d */ /* 0x010fea0003900000 */
[----:B------:R-:W4:Y:S02]  /*78f0*/  @!P0 SYNCS.PHASECHK.TRANS64 P0, [R0+URZ+0x60], R3 ;  /* 0x00006003000085a7 */ /* 0x000f2400080010ff */
[----:B----4-:R-:W-:Y:S05]  /*7900*/  @!P0 BRA `(.L_x_95) ;  /* 0xfffffffc00f08947 */ /* 0x010fea000383ffff */
[----:B------:R-:W-:Y:S05]  /*7910*/  BRA `(.L_x_147) ;  /* 0xffffffd400407947 */ /* 0x000fea000383ffff */
.L_x_106:
[----:B-1----:R-:W-:Y:S04]  /*7920*/  MOV R0, UR43 ;  /* 0x0000002b00007c02 */ /* 0x002fe80008000f00 */
[----:B------:R1:W2:Y:S03]  /*7930*/  SYNCS.PHASECHK.TRANS64.TRYWAIT P1, [R0+URZ+0x40], R3 ;  /* 0x00004003000075a7 */ /* 0x0002a600080211ff */
[----:B--2---:R-:W-:Y:S05]  /*7940*/  @!P1 NANOSLEEP.SYNCS 0x989680 ;  /* 0x009896800000995d */ /* 0x004fea0003900000 */
[----:B------:R-:W2:Y:S02]  /*7950*/  @!P1 SYNCS.PHASECHK.TRANS64 P1, [R0+URZ+0x40], R3 ;  /* 0x00004003000095a7 */ /* 0x000ea400080210ff */
[----:B--2---:R-:W-:Y:S05]  /*7960*/  @!P1 BRA `(.L_x_106) ;  /* 0xfffffffc00ec9947 */ /* 0x004fea000383ffff */
[----:B------:R-:W-:Y:S05]  /*7970*/  BRA `(.L_x_105) ;  /* 0xffffffe0003c7947 */ /* 0x000fea000383ffff */
.L_x_108:
[----:B------:R1:W1:Y:S02]  /*7980*/  SYNCS.PHASECHK.TRANS64.TRYWAIT P1, [R181+URZ+0x80], R2 ;  /* 0x00008002b50075a7 */ /* 0x00026400080211ff */
[----:B-1----:R-:W-:Y:S05]  /*7990*/  @!P1 NANOSLEEP.SYNCS 0x989680 ;  /* 0x009896800000995d */ /* 0x002fea0003900000 */
[----:B------:R-:W1:Y:S02]  /*79a0*/  @!P1 SYNCS.PHASECHK.TRANS64 P1, [R181+URZ+0x80], R2 ;  /* 0x00008002b50095a7 */ /* 0x000e6400080210ff */
[----:B-1----:R-:W-:Y:S05]  /*79b0*/  @!P1 BRA `(.L_x_108) ;  /* 0xfffffffc00f09947 */ /* 0x002fea000383ffff */
[----:B------:R-:W-:Y:S05]  /*79c0*/  BRA `(.L_x_107) ;  /* 0xffffffe000807947 */ /* 0x000fea000383ffff */
        .weak           $__internal_0_$__cuda_sm10x_tcgen05_guardrail_trap_col_being_dealloced_not_returned_by_alloc
        .type           $__internal_0_$__cuda_sm10x_tcgen05_guardrail_trap_col_being_dealloced_not_returned_by_alloc,@function
        .size           $__internal_0_$__cuda_sm10x_tcgen05_guardrail_trap_col_being_dealloced_not_returned_by_alloc,($__internal_1_$__cuda_sm10x_tcgen05_guardrail_trap_phase_invalid_during_alloc - $__internal_0_$__cuda_sm10x_tcgen05_guardrail_trap_col_being_dealloced_not_returned_by_alloc)
$__internal_0_$__cuda_sm10x_tcgen05_guardrail_trap_col_being_dealloced_not_returned_by_alloc:
[----:B------:R-:W-:Y:S05]  /*79d0*/  BPT.TRAP 0x1 ;  /* 0x000000040000795c */ /* 0x000fea0000300000 */
[----:B------:R-:W-:-:S04]  /*79e0*/  HFMA2 R3, -RZ, RZ, 0, 0 ;  /* 0x00000000ff037431 */ /* 0x000fc800000001ff */
[----:B------:R-:W-:Y:S05]  /*79f0*/  RET.REL.NODEC R2 `(_ZN7cutlass13device_kernelINS_4gemm6kernel13GemmUniversalIN4cute5tupleIJiiiiEEENS1_10collective13CollectiveMmaINS1_35MainloopSm100TmaUmmaWarpSpecializedILi4ELi2ELi4ENS5_IJNS4_1CILi2EEENSA_ILi1EEESC_EEEEENS5_IJNSA_ILi256EEENSA_ILi64EEESG_EEENS_12float_e5m2_tENS5_IJlSC_lEEESI_SJ_NS4_8TiledMMAINS4_8MMA_AtomIJNS4_10MMA_TraitsINS4_25SM100_MMA_F8F6F4_2x1SM_SSEJSI_SI_fSF_SG_NS4_17integral_constantINS4_4UMMA5MajorELSQ_0EEESR_NSO_INSP_7ScaleInELSS_0EEEST_EEEEEENS4_6LayoutINS5_IJSC_SC_SC_EEENS5_IJNSA_ILi0EEESY_SY_EEEEENS5_IJNS4_10UnderscoreES11_S11_EEEEENS4_18SM100_TMA_2SM_LOADENS4_14ComposedLayoutINS4_7SwizzleILi2ELi4ELi3EEENS4_18smem_ptr_flag_bitsILi8EEENSW_INS5_IJNSA_ILi8EEESG_EEENS5_IJSG_SC_EEEEEEEvNS4_8identityES14_S1E_vS1F_EENS_8epilogue10collective18CollectiveEpilogueINS1H_23Sm100TmaWarpSpecializedILi1ELi1ELi64ELb0ELb0EEEJNS5_IJNSA_ILi128EEESG_SG_EEENS5_IJNSW_IS1M_SC_EENSW_ISG_SC_EEEEESI_SJ_SI_SJ_NS1H_6fusion15FusionCallbacksIS1L_NS1R_17LinearCombinationISI_fSI_fLNS_15FloatRoundStyleE2EEES1N_S1Q_JEEENS4_5SM1004TMEM4LOAD26SM100_TMEM_LOAD_32dp32b64xENS4_13SM90_TMA_LOADES1E_NS4_39AutoVectorizingCopyWithAssumedAlignmentILi128EEENS4_14SM90_TMA_STOREES1E_S23_S23_EEEvvEEEEvNT_6ParamsE) ;  /* 0xffffff8402807950 */ /* 0x000fea0003c3ffff */
        .weak           $__internal_1_$__cuda_sm10x_tcgen05_guardrail_trap_phase_invalid_during_alloc
        .type           $__internal_1_$__cuda_sm10x_tcgen05_guardrail_trap_phase_invalid_during_alloc,@function
        .size           $__internal_1_$__cuda_sm10x_tcgen05_guardrail_trap_phase_invalid_during_alloc,($__internal_2_$__cuda_sm10x_tcgen05_guardrail_trap_unallocated_columns_being_dealloced - $__internal_1_$__cuda_sm10x_tcgen05_guardrail_trap_phase_invalid_during_alloc)
$__internal_1_$__cuda_sm10x_tcgen05_guardrail_trap_phase_invalid_during_alloc:
[----:B------:R-:W-:Y:S05]  /*7a00*/  BPT.TRAP 0x1 ;  /* 0x000000040000795c */ /* 0x000fea0000300000 */
[----:B------:R-:W-:-:S04]  /*7a10*/  MOV R3, 0x0 ;  /* 0x0000000000037802 */ /* 0x000fc80000000f00 */
[----:B------:R-:W-:Y:S05]  /*7a20*/  RET.REL.NODEC R2 `(_ZN7cutlass13device_kernelINS_4gemm6kernel13GemmUniversalIN4cute5tupleIJiiiiEEENS1_10collective13CollectiveMmaINS1_35MainloopSm100TmaUmmaWarpSpecializedILi4ELi2ELi4ENS5_IJNS4_1CILi2EEENSA_ILi1EEESC_EEEEENS5_IJNSA_ILi256EEENSA_ILi64EEESG_EEENS_12float_e5m2_tENS5_IJlSC_lEEESI_SJ_NS4_8TiledMMAINS4_8MMA_AtomIJNS4_10MMA_TraitsINS4_25SM100_MMA_F8F6F4_2x1SM_SSEJSI_SI_fSF_SG_NS4_17integral_constantINS4_4UMMA5MajorELSQ_0EEESR_NSO_INSP_7ScaleInELSS_0EEEST_EEEEEENS4_6LayoutINS5_IJSC_SC_SC_EEENS5_IJNSA_ILi0EEESY_SY_EEEEENS5_IJNS4_10UnderscoreES11_S11_EEEEENS4_18SM100_TMA_2SM_LOADENS4_14ComposedLayoutINS4_7SwizzleILi2ELi4ELi3EEENS4_18smem_ptr_flag_bitsILi8EEENSW_INS5_IJNSA_ILi8EEESG_EEENS5_IJSG_SC_EEEEEEEvNS4_8identityES14_S1E_vS1F_EENS_8epilogue10collective18CollectiveEpilogueINS1H_23Sm100TmaWarpSpecializedILi1ELi1ELi64ELb0ELb0EEEJNS5_IJNSA_ILi128EEESG_SG_EEENS5_IJNSW_IS1M_SC_EENSW_ISG_SC_EEEEESI_SJ_SI_SJ_NS1H_6fusion15FusionCallbacksIS1L_NS1R_17LinearCombinationISI_fSI_fLNS_15FloatRoundStyleE2EEES1N_S1Q_JEEENS4_5SM1004TMEM4LOAD26SM100_TMEM_LOAD_32dp32b64xENS4_13SM90_TMA_LOADES1E_NS4_39AutoVectorizingCopyWithAssumedAlignmentILi128EEENS4_14SM90_TMA_STOREES1E_S23_S23_EEEvvEEEEvNT_6ParamsE) ;  /* 0xffffff8402747950 */ /* 0x000fea0003c3ffff */
        .weak           $__internal_2_$__cuda_sm10x_tcgen05_guardrail_trap_unallocated_columns_being_dealloced
        .type           $__internal_2_$__cuda_sm10x_tcgen05_guardrail_trap_unallocated_columns_being_dealloced,@function
        .size           $__internal_2_$__cuda_sm10x_tcgen05_guardrail_trap_unallocated_columns_being_dealloced,(.L_x_149 - $__internal_2_$__cuda_sm10x_tcgen05_guardrail_trap_unallocated_columns_being_dealloced)
$__internal_2_$__cuda_sm10x_tcgen05_guardrail_trap_unallocated_columns_being_dealloced:
[----:B------:R-:W-:Y:S05]  /*7a30*/  BPT.TRAP 0x1 ;  /* 0x000000040000795c */ /* 0x000fea0000300000 */
[----:B------:R-:W-:-:S04]  /*7a40*/  HFMA2 R3, -RZ, RZ, 0, 0 ;  /* 0x00000000ff037431 */ /* 0x000fc800000001ff */
[----:B------:R-:W-:Y:S05]  /*7a50*/  RET.REL.NODEC R2 `(_ZN7cutlass13device_kernelINS_4gemm6kernel13GemmUniversalIN4cute5tupleIJiiiiEEENS1_10collective13CollectiveMmaINS1_35MainloopSm100TmaUmmaWarpSpecializedILi4ELi2ELi4ENS5_IJNS4_1CILi2EEENSA_ILi1EEESC_EEEEENS5_IJNSA_ILi256EEENSA_ILi64EEESG_EEENS_12float_e5m2_tENS5_IJlSC_lEEESI_SJ_NS4_8TiledMMAINS4_8MMA_AtomIJNS4_10MMA_TraitsINS4_25SM100_MMA_F8F6F4_2x1SM_SSEJSI_SI_fSF_SG_NS4_17integral_constantINS4_4UMMA5MajorELSQ_0EEESR_NSO_INSP_7ScaleInELSS_0EEEST_EEEEEENS4_6LayoutINS5_IJSC_SC_SC_EEENS5_IJNSA_ILi0EEESY_SY_EEEEENS5_IJNS4_10UnderscoreES11_S11_EEEEENS4_18SM100_TMA_2SM_LOADENS4_14ComposedLayoutINS4_7SwizzleILi2ELi4ELi3EEENS4_18smem_ptr_flag_bitsILi8EEENSW_INS5_IJNSA_ILi8EEESG_EEENS5_IJSG_SC_EEEEEEEvNS4_8identityES14_S1E_vS1F_EENS_8epilogue10collective18CollectiveEpilogueINS1H_23Sm100TmaWarpSpecializedILi1ELi1ELi64ELb0ELb0EEEJNS5_IJNSA_ILi128EEESG_SG_EEENS5_IJNSW_IS1M_SC_EENSW_ISG_SC_EEEEESI_SJ_SI_SJ_NS1H_6fusion15FusionCallbacksIS1L_NS1R_17LinearCombinationISI_fSI_fLNS_15FloatRoundStyleE2EEES1N_S1Q_JEEENS4_5SM1004TMEM4LOAD26SM100_TMEM_LOAD_32dp32b64xENS4_13SM90_TMA_LOADES1E_NS4_39AutoVectorizingCopyWithAssumedAlignmentILi128EEENS4_14SM90_TMA_STOREES1E_S23_S23_EEEvvEEEEvNT_6ParamsE) ;  /* 0xffffff8402687950 */ /* 0x000fea0003c3ffff */
.L_x_148:
[----:B------:R-:W-:-:S00]  /*7a60*/  BRA `(.L_x_148) ;  /* 0xfffffffc00fc7947 */ /* 0x000fc0000383ffff */
[----:B------:R-:W-:-:S00]  /*7a70*/  NOP ;  /* 0x0000000000007918 */ /* 0x000fc00000000000 */
        /* <DEDUP_REMOVED lines=8> */
.L_x_149:


//--------------------- .nv.global.init           --------------------------
	.section	.nv.global.init,"aw",@progbits
.nv.global.init:
	.type		$str$27,@object
	.size		$str$27,($str$28 - $str$27)
$str$27:
        /*0000*/ 	.byte	0x28, 0x61, 0x64, 0x64, 0x72, 0x65, 0x73, 0x73, 0x20, 0x26, 0x20, 0x6d, 0x61, 0x73, 0x6b, 0x29
        /*0010*/ 	.byte	0x20, 0x3d, 0x3d, 0x20, 0x30, 0x00
	.type		$str$28,@object
	.size		$str$28,($str$26 - $str$28)
$str$28:
        /*0016*/ 	.byte	0x2f, 0x74, 0x6d, 0x70, 0x2f, 0x63, 0x75, 0x74, 0x6c, 0x61, 0x73, 0x73, 0x5f, 0x73, 0x77, 0x65
        /*0026*/ 	.byte	0x65, 0x70, 0x5f, 0x73, 0x72, 0x63, 0x2f, 0x69, 0x6e, 0x63, 0x6c, 0x75, 0x64, 0x65, 0x2f, 0x63
        /*0036*/ 	.byte	0x75, 0x74, 0x65, 0x2f, 0x70, 0x6f, 0x69, 0x6e, 0x74, 0x65, 0x72, 0x5f, 0x66, 0x6c, 0x61, 0x67
        /*0046*/ 	.byte	0x67, 0x65, 0x64, 0x2e, 0x68, 0x70, 0x70, 0x00
	.type		$str$26,@object
	.size		$str$26,($str$25 - $str$26)
$str$26:
        /*004e*/ 	.byte	0x2f, 0x74, 0x6d, 0x70, 0x2f, 0x63, 0x75, 0x74, 0x6c, 0x61, 0x73, 0x73, 0x5f, 0x73, 0x77, 0x65
        /*005e*/ 	.byte	0x65, 0x70, 0x5f, 0x73, 0x72, 0x63, 0x2f, 0x69, 0x6e, 0x63, 0x6c, 0x75, 0x64, 0x65, 0x2f, 0x63
        /*006e*/ 	.byte	0x75, 0x74, 0x65, 0x2f, 0x61, 0x74, 0x6f, 0x6d, 0x2f, 0x63, 0x6f, 0x70, 0x79, 0x5f, 0x74, 0x72
        /*007e*/ 	.byte	0x61, 0x69, 0x74, 0x73, 0x5f, 0x73, 0x6d, 0x31, 0x30, 0x30, 0x2e, 0x68, 0x70, 0x70, 0x00
	.type		$str$25,@object
	.size		$str$25,(__unnamed_1 - $str$25)
$str$25:
        /*008d*/ 	.byte	0x28, 0x28, 0x75, 0x69, 0x6e, 0x74, 0x33, 0x32, 0x5f, 0x74, 0x28, 0x74, 0x68, 0x72, 0x65, 0x61
        /*009d*/ 	.byte	0x64, 0x49, 0x64, 0x78, 0x2e, 0x78, 0x29, 0x20, 0x2f, 0x20, 0x33, 0x32, 0x29, 0x20, 0x25, 0x20
        /*00ad*/ 	.byte	0x34, 0x29, 0x20, 0x3d, 0x3d, 0x20, 0x28, 0x28, 0x28, 0x74, 0x6d, 0x65, 0x6d, 0x5f, 0x61, 0x64
        /*00bd*/ 	.byte	0x64, 0x72, 0x20, 0x3e, 0x3e, 0x20, 0x31, 0x36, 0x29, 0x20, 0x2f, 0x20, 0x33, 0x32, 0x29, 0x20
        /*00cd*/ 	.byte	0x25, 0x20, 0x34, 0x29, 0x00
	.type		__unnamed_1,@object
	.size		__unnamed_1,(__unnamed_2 - __unnamed_1)
__unnamed_1:
        /*00d2*/ 	.byte	0x61, 0x75, 0x74, 0x6f, 0x20, 0x63, 0x75, 0x74, 0x65, 0x3a, 0x3a, 0x61, 0x73, 0x5f, 0x70, 0x6f
        /* <DEDUP_REMOVED lines=24> */
        /*0262*/ 	.byte	0x43, 0x3c, 0x38, 0x31, 0x39, 0x32, 0x3e, 0x3e, 0x3e, 0x3e, 0x5d, 0x00
	.type		__unnamed_2,@object
	.size		__unnamed_2,(.L_2 - __unnamed_2)
__unnamed_2:
        /* <DEDUP_REMOVED lines=42> */
        /*050e*/ 	.byte	0x3e, 0x3e, 0x3e, 0x3e, 0x5d, 0x00
.L_2:


//--------------------- .nv.shared._ZN7cutlass13device_kernelINS_4gemm6kernel13GemmUniversalIN4cute5tupleIJiiiiEEENS1_10collective13CollectiveMmaINS1_35MainloopSm100TmaUmmaWarpSpecializedILi4ELi2ELi4ENS5_IJNS4_1CILi2EEENSA_ILi1EEESC_EEEEENS5_IJNSA_ILi256EEENSA_ILi64EEESG_EEENS_12float_e5m2_tENS5_IJlSC_lEEESI_SJ_NS4_8TiledMMAINS4_8MMA_AtomIJNS4_10MMA_TraitsINS4_25SM100_MMA_F8F6F4_2x1SM_SSEJSI_SI_fSF_SG_NS4_17integral_constantINS4_4UMMA5MajorELSQ_0EEESR_NSO_INSP_7ScaleInELSS_0EEEST_EEEEEENS4_6LayoutINS5_IJSC_SC_SC_EEENS5_IJNSA_ILi0EEESY_SY_EEEEENS5_IJNS4_10UnderscoreES11_S11_EEEEENS4_18SM100_TMA_2SM_LOADENS4_14ComposedLayoutINS4_7SwizzleILi2ELi4ELi3EEENS4_18smem_ptr_flag_bitsILi8EEENSW_INS5_IJNSA_ILi8EEESG_EEENS5_IJSG_SC_EEEEEEEvNS4_8identityES14_S1E_vS1F_EENS_8epilogue10collective18CollectiveEpilogueINS1H_23Sm100TmaWarpSpecializedILi1ELi1ELi64ELb0ELb0EEEJNS5_IJNSA_ILi128EEESG_SG_EEENS5_IJNSW_IS1M_SC_EENSW_ISG_SC_EEEEESI_SJ_SI_SJ_NS1H_6fusion15FusionCallbacksIS1L_NS1R_17LinearCombinationISI_fSI_fLNS_15FloatRoundStyleE2EEES1N_S1Q_JEEENS4_5SM1004TMEM4LOAD26SM100_TMEM_LOAD_32dp32b64xENS4_13SM90_TMA_LOADES1E_NS4_39AutoVectorizingCopyWithAssumedAlignmentILi128EEENS4_14SM90_TMA_STOREES1E_S23_S23_EEEvvEEEEvNT_6ParamsE --------------------------
	.section	.nv.shared._ZN7cutlass13device_kernelINS_4gemm6kernel13GemmUniversalIN4cute5tupleIJiiiiEEENS1_10collective13CollectiveMmaINS1_35MainloopSm100TmaUmmaWarpSpecializedILi4ELi2ELi4ENS5_IJNS4_1CILi2EEENSA_ILi1EEESC_EEEEENS5_IJNSA_ILi256EEENSA_ILi64EEESG_EEENS_12float_e5m2_tENS5_IJlSC_lEEESI_SJ_NS4_8TiledMMAINS4_8MMA_AtomIJNS4_10MMA_TraitsINS4_25SM100_MMA_F8F6F4_2x1SM_SSEJSI_SI_fSF_SG_NS4_17integral_constantINS4_4UMMA5MajorELSQ_0EEESR_NSO_INSP_7ScaleInELSS_0EEEST_EEEEEENS4_6LayoutINS5_IJSC_SC_SC_EEENS5_IJNSA_ILi0EEESY_SY_EEEEENS5_IJNS4_10UnderscoreES11_S11_EEEEENS4_18SM100_TMA_2SM_LOADENS4_14ComposedLayoutINS4_7SwizzleILi2ELi4ELi3EEENS4_18smem_ptr_flag_bitsILi8EEENSW_INS5_IJNSA_ILi8EEESG_EEENS5_IJSG_SC_EEEEEEEvNS4_8identityES14_S1E_vS1F_EENS_8epilogue10collective18CollectiveEpilogueINS1H_23Sm100TmaWarpSpecializedILi1ELi1ELi64ELb0ELb0EEEJNS5_IJNSA_ILi128EEESG_SG_EEENS5_IJNSW_IS1M_SC_EENSW_ISG_SC_EEEEESI_SJ_SI_SJ_NS1H_6fusion15FusionCallbacksIS1L_NS1R_17LinearCombinationISI_fSI_fLNS_15FloatRoundStyleE2EEES1N_S1Q_JEEENS4_5SM1004TMEM4LOAD26SM100_TMEM_LOAD_32dp32b64xENS4_13SM90_TMA_LOADES1E_NS4_39AutoVectorizingCopyWithAssumedAlignmentILi128EEENS4_14SM90_TMA_STOREES1E_S23_S23_EEEvvEEEEvNT_6ParamsE,"aw",@nobits
	.sectionflags	@""
	.align	16
	.zero		1024


//--------------------- .nv.shared.reserved.0     --------------------------
	.section	.nv.shared.reserved.0,"aw",@nobits
	.weak		__nv_reservedSMEM_offset_0_alias
	.size		__nv_reservedSMEM_offset_0_alias, 0, 64
	.other		__nv_reservedSMEM_offset_0_alias,@"STO_CUDA_RESERVED_SHARED STV_DEFAULT"
__nv_reservedSMEM_offset_0_alias:
	.zero		0
.nv.shared.reserved.0:
	.zero		64
	.weak		__nv_reservedSMEM_tcgen05_partition
	.type		__nv_reservedSMEM_tcgen05_partition,@object
	.size		__nv_reservedSMEM_tcgen05_partition,(.L_0 - __nv_reservedSMEM_tcgen05_partition)
__nv_reservedSMEM_tcgen05_partition:
	.zero		32
.L_0:


//--------------------- .nv.global                --------------------------
	.section	.nv.global,"aw",@nobits
.nv.global:
	.type		_ZN39_INTERNAL_d4864591_4_k_cu_0c08a87b_88514cute1_E,@object
	.size		_ZN39_INTERNAL_d4864591_4_k_cu_0c08a87b_88514cute1_E,(_ZN39_INTERNAL_d4864591_4_k_cu_0c08a87b_88514cuda3std3__45__cpo6cbeginE - _ZN39_INTERNAL_d4864591_4_k_cu_0c08a87b_88514cute1_E)
_ZN39_INTERNAL_d4864591_4_k_cu_0c08a87b_88514cute1_E:
	.zero		1
	.type		_ZN39_INTERNAL_d4864591_4_k_cu_0c08a87b_88514cuda3std3__45__cpo6cbeginE,@object
	.size		_ZN39_INTERNAL_d4864591_4_k_cu_0c08a87b_88514cuda3std3__45__cpo6cbeginE,(_ZN39_INTERNAL_d4864591_4_k_cu_0c08a87b_88514cuda3std3__48in_placeE - _ZN39_INTERNAL_d4864591_4_k_cu_0c08a87b_88514cuda3std3__45__cpo6cbeginE)
_ZN39_INTERNAL_d4864591_4_k_cu_0c08a87b_88514cuda3std3__45__cpo6cbeginE:
	.zero		1
	.type		_ZN39_INTERNAL_d4864591_4_k_cu_0c08a87b_88514cuda3std3__48in_placeE,@object
	.size		_ZN39_INTERNAL_d4864591_4_k_cu_0c08a87b_88514cuda3std3__48in_placeE,(_ZN39_INTERNAL_d4864591_4_k_cu_0c08a87b_88514cuda3std6ranges3__45__cpo9iter_moveE - _ZN39_INTERNAL_d4864591_4_k_cu_0c08a87b_88514cuda3std3__48in_placeE)
_ZN39_INTERNAL_d4864591_4_k_cu_0c08a87b_88514cuda3std3__48in_placeE:
	.zero		1
	.type		_ZN39_INTERNAL_d4864591_4_k_cu_0c08a87b_88514cuda3std6ranges3__45__cpo9iter_moveE,@object
	.size		_ZN39_INTERNAL_d4864591_4_k_cu_0c08a87b_88514cuda3std6ranges3__45__cpo9iter_moveE,(_ZN39_INTERNAL_d4864591_4_k_cu_0c08a87b_88514cuda3std3__45__cpo5beginE - _ZN39_INTERNAL_d4864591_4_k_cu_0c08a87b_88514cuda3std6ranges3__45__cpo9iter_moveE)
_ZN39_INTERNAL_d4864591_4_k_cu_0c08a87b_88514cuda3std6ranges3__45__cpo9iter_moveE:
	.zero		1
	.type		_ZN39_INTERNAL_d4864591_4_k_cu_0c08a87b_88514cuda3std3__45__cpo5beginE,@object
	.size		_ZN39_INTERNAL_d4864591_4_k_cu_0c08a87b_88514cuda3std3__45__cpo5beginE,(_ZN39_INTERNAL_d4864591_4_k_cu_0c08a87b_88514cuda3std3__441_GLOBAL__N__d4864591_4_k_cu_0c08a87b_88516ignoreE - _ZN39_INTERNAL_d4864591_4_k_cu_0c08a87b_88514cuda3std3__45__cpo5beginE)
_ZN39_INTERNAL_d4864591_4_k_cu_0c08a87b_88514cuda3std3__45__cpo5beginE:
	.zero		1
	.type		_ZN39_INTERNAL_d4864591_4_k_cu_0c08a87b_88514cuda3std3__441_GLOBAL__N__d4864591_4_k_cu_0c08a87b_88516ignoreE,@object
	.size		_ZN39_INTERNAL_d4864591_4_k_cu_0c08a87b_88514cuda3std3__441_GLOBAL__N__d4864591_4_k_cu_0c08a87b_88516ignoreE,(_ZN39_INTERNAL_d4864591_4_k_cu_0c08a87b_88514cute7productE - _ZN39_INTERNAL_d4864591_4_k_cu_0c08a87b_88514cuda3std3__441_GLOBAL__N__d4864591_4_k_cu_0c08a87b_88516ignoreE)
_ZN39_INTERNAL_d4864591_4_k_cu_0c08a87b_88514cuda3std3__441_GLOBAL__N__d4864591_4_k_cu_0c08a87b_88516ignoreE:
	.zero		1
	.type		_ZN39_INTERNAL_d4864591_4_k_cu_0c08a87b_88514cute7productE,@object
	.size		_ZN39_INTERNAL_d4864591_4_k_cu_0c08a87b_88514cute7productE,(_ZN39_INTERNAL_d4864591_4_k_cu_0c08a87b_88514cuda3std3__45__cpo3endE - _ZN39_INTERNAL_d4864591_4_k_cu_0c08a87b_88514cute7productE)
_ZN39_INTERNAL_d4864591_4_k_cu_0c08a87b_88514cute7productE:
	.zero		1
	.type		_ZN39_INTERNAL_d4864591_4_k_cu_0c08a87b_88514cuda3std3__45__cpo3endE,@object
	.size		_ZN39_INTERNAL_d4864591_4_k_cu_0c08a87b_88514cuda3std3__45__cpo3endE,(_ZN39_INTERNAL_d4864591_4_k_cu_0c08a87b_88514cuda3std3__419piecewise_constructE - _ZN39_INTERNAL_d4864591_4_k_cu_0c08a87b_88514cuda3std3__45__cpo3endE)
_ZN39_INTERNAL_d4864591_4_k_cu_0c08a87b_88514cuda3std3__45__cpo3endE:
	.zero		1
	.type		_ZN39_INTERNAL_d4864591_4_k_cu_0c08a87b_88514cuda3std3__419piecewise_constructE,@object
	.size		_ZN39_INTERNAL_d4864591_4_k_cu_0c08a87b_88514cuda3std3__419piecewise_constructE,(_ZN39_INTERNAL_d4864591_4_k_cu_0c08a87b_88514cuda3std3__45__cpo4cendE - _ZN39_INTERNAL_d4864591_4_k_cu_0c08a87b_88514cuda3std3__419piecewise_constructE)
_ZN39_INTERNAL_d4864591_4_k_cu_0c08a87b_88514cuda3std3__419piecewise_constructE:
	.zero		1
	.type		_ZN39_INTERNAL_d4864591_4_k_cu_0c08a87b_88514cuda3std3__45__cpo4cendE,@object
	.size		_ZN39_INTERNAL_d4864591_4_k_cu_0c08a87b_88514cuda3std3__45__cpo4cendE,(_ZN39_INTERNAL_d4864591_4_k_cu_0c08a87b_88514cuda3std6ranges3__45__cpo4swapE - _ZN39_INTERNAL_d4864591_4_k_cu_0c08a87b_88514cuda3std3__45__cpo4cendE)
_ZN39_INTERNAL_d4864591_4_k_cu_0c08a87b_88514cuda3std3__45__cpo4cendE:
	.zero		1
	.type		_ZN39_INTERNAL_d4864591_4_k_cu_0c08a87b_88514cuda3std6ranges3__45__cpo4swapE,@object
	.size		_ZN39_INTERNAL_d4864591_4_k_cu_0c08a87b_88514cuda3std6ranges3__45__cpo4swapE,(.L_10 - _ZN39_INTERNAL_d4864591_4_k_cu_0c08a87b_88514cuda3std6ranges3__45__cpo4swapE)
_ZN39_INTERNAL_d4864591_4_k_cu_0c08a87b_88514cuda3std6ranges3__45__cpo4swapE:
	.zero		1
.L_10:


//--------------------- .nv.constant0._ZN7cutlass13device_kernelINS_4gemm6kernel13GemmUniversalIN4cute5tupleIJiiiiEEENS1_10collective13CollectiveMmaINS1_35MainloopSm100TmaUmmaWarpSpecializedILi4ELi2ELi4ENS5_IJNS4_1CILi2EEENSA_ILi1EEESC_EEEEENS5_IJNSA_ILi256EEENSA_ILi64EEESG_EEENS_12float_e5m2_tENS5_IJlSC_lEEESI_SJ_NS4_8TiledMMAINS4_8MMA_AtomIJNS4_10MMA_TraitsINS4_25SM100_MMA_F8F6F4_2x1SM_SSEJSI_SI_fSF_SG_NS4_17integral_constantINS4_4UMMA5MajorELSQ_0EEESR_NSO_INSP_7ScaleInELSS_0EEEST_EEEEEENS4_6LayoutINS5_IJSC_SC_SC_EEENS5_IJNSA_ILi0EEESY_SY_EEEEENS5_IJNS4_10UnderscoreES11_S11_EEEEENS4_18SM100_TMA_2SM_LOADENS4_14ComposedLayoutINS4_7SwizzleILi2ELi4ELi3EEENS4_18smem_ptr_flag_bitsILi8EEENSW_INS5_IJNSA_ILi8EEESG_EEENS5_IJSG_SC_EEEEEEEvNS4_8identityES14_S1E_vS1F_EENS_8epilogue10collective18CollectiveEpilogueINS1H_23Sm100TmaWarpSpecializedILi1ELi1ELi64ELb0ELb0EEEJNS5_IJNSA_ILi128EEESG_SG_EEENS5_IJNSW_IS1M_SC_EENSW_ISG_SC_EEEEESI_SJ_SI_SJ_NS1H_6fusion15FusionCallbacksIS1L_NS1R_17LinearCombinationISI_fSI_fLNS_15FloatRoundStyleE2EEES1N_S1Q_JEEENS4_5SM1004TMEM4LOAD26SM100_TMEM_LOAD_32dp32b64xENS4_13SM90_TMA_LOADES1E_NS4_39AutoVectorizingCopyWithAssumedAlignmentILi128EEENS4_14SM90_TMA_STOREES1E_S23_S23_EEEvvEEEEvNT_6ParamsE --------------------------
	.section	.nv.constant0._ZN7cutlass13device_kernelINS_4gemm6kernel13GemmUniversalIN4cute5tupleIJiiiiEEENS1_10collective13CollectiveMmaINS1_35MainloopSm100TmaUmmaWarpSpecializedILi4ELi2ELi4ENS5_IJNS4_1CILi2EEENSA_ILi1EEESC_EEEEENS5_IJNSA_ILi256EEENSA_ILi64EEESG_EEENS_12float_e5m2_tENS5_IJlSC_lEEESI_SJ_NS4_8TiledMMAINS4_8MMA_AtomIJNS4_10MMA_TraitsINS4_25SM100_MMA_F8F6F4_2x1SM_SSEJSI_SI_fSF_SG_NS4_17integral_constantINS4_4UMMA5MajorELSQ_0EEESR_NSO_INSP_7ScaleInELSS_0EEEST_EEEEEENS4_6LayoutINS5_IJSC_SC_SC_EEENS5_IJNSA_ILi0EEESY_SY_EEEEENS5_IJNS4_10UnderscoreES11_S11_EEEEENS4_18SM100_TMA_2SM_LOADENS4_14ComposedLayoutINS4_7SwizzleILi2ELi4ELi3EEENS4_18smem_ptr_flag_bitsILi8EEENSW_INS5_IJNSA_ILi8EEESG_EEENS5_IJSG_SC_EEEEEEEvNS4_8identityES14_S1E_vS1F_EENS_8epilogue10collective18CollectiveEpilogueINS1H_23Sm100TmaWarpSpecializedILi1ELi1ELi64ELb0ELb0EEEJNS5_IJNSA_ILi128EEESG_SG_EEENS5_IJNSW_IS1M_SC_EENSW_ISG_SC_EEEEESI_SJ_SI_SJ_NS1H_6fusion15FusionCallbacksIS1L_NS1R_17LinearCombinationISI_fSI_fLNS_15FloatRoundStyleE2EEES1N_S1Q_JEEENS4_5SM1004TMEM4LOAD26SM100_TMEM_LOAD_32dp32b64xENS4_13SM90_TMA_LOADES1E_NS4_39AutoVectorizingCopyWithAssumedAlignmentILi128EEENS4_14SM90_TMA_STOREES1E_S23_S23_EEEvvEEEEvNT_6ParamsE,"a",@progbits
	.sectionflags	@""
	.align	4
.nv.constant0._ZN7cutlass13device_kernelINS_4gemm6kernel13GemmUniversalIN4cute5tupleIJiiiiEEENS1_10collective13CollectiveMmaINS1_35MainloopSm100TmaUmmaWarpSpecializedILi4ELi2ELi4ENS5_IJNS4_1CILi2EEENSA_ILi1EEESC_EEEEENS5_IJNSA_ILi256EEENSA_ILi64EEESG_EEENS_12float_e5m2_tENS5_IJlSC_lEEESI_SJ_NS4_8TiledMMAINS4_8MMA_AtomIJNS4_10MMA_TraitsINS4_25SM100_MMA_F8F6F4_2x1SM_SSEJSI_SI_fSF_SG_NS4_17integral_constantINS4_4UMMA5MajorELSQ_0EEESR_NSO_INSP_7ScaleInELSS_0EEEST_EEEEEENS4_6LayoutINS5_IJSC_SC_SC_EEENS5_IJNSA_ILi0EEESY_SY_EEEEENS5_IJNS4_10UnderscoreES11_S11_EEEEENS4_18SM100_TMA_2SM_LOADENS4_14ComposedLayoutINS4_7SwizzleILi2ELi4ELi3EEENS4_18smem_ptr_flag_bitsILi8EEENSW_INS5_IJNSA_ILi8EEESG_EEENS5_IJSG_SC_EEEEEEEvNS4_8identityES14_S1E_vS1F_EENS_8epilogue10collective18CollectiveEpilogueINS1H_23Sm100TmaWarpSpecializedILi1ELi1ELi64ELb0ELb0EEEJNS5_IJNSA_ILi128EEESG_SG_EEENS5_IJNSW_IS1M_SC_EENSW_ISG_SC_EEEEESI_SJ_SI_SJ_NS1H_6fusion15FusionCallbacksIS1L_NS1R_17LinearCombinationISI_fSI_fLNS_15FloatRoundStyleE2EEES1N_S1Q_JEEENS4_5SM1004TMEM4LOAD26SM100_TMEM_LOAD_32dp32b64xENS4_13SM90_TMA_LOADES1E_NS4_39AutoVectorizingCopyWithAssumedAlignmentILi128EEENS4_14SM90_TMA_STOREES1E_S23_S23_EEEvvEEEEvNT_6ParamsE:
	.zero		2944


//--------------------- SYMBOLS --------------------------

	.type		.nv.reservedSmem.offset0,@object
	.size		.nv.reservedSmem.offset0,0x4
	.type		.nv.reservedSmem.cap,@object
	.size		.nv.reservedSmem.cap,0x4
	.type		__assertfail,@function
